//
// Generated by NVIDIA NVVM Compiler
//
// Compiler Build ID: CL-36424714
// Cuda compilation tools, release 13.0, V13.0.88
// Based on NVVM 20.0.0
//

.version 9.0
.target sm_100
.address_size 64

	// .globl	_Z16Transpose_KernelI6__halfEvPKT_PS1_ii
.global .align 4 .b8 precalc_xorwow_matrix[102400];
.global .align 4 .b8 precalc_xorwow_offset_matrix[102400];
.global .align 4 .b8 mrg32k3aM1[2304];
.global .align 4 .b8 mrg32k3aM2[2304];
.global .align 4 .b8 mrg32k3aM1SubSeq[2016];
.global .align 4 .b8 mrg32k3aM2SubSeq[2016];
.global .align 4 .b8 mrg32k3aM1Seq[2304];
.global .align 4 .b8 mrg32k3aM2Seq[2304];
.const .align 8 .b8 __cr_lgamma_table[72];
// _ZZ26bias_add_transform_0213_v2P6__halfPKS_S2_iiiE7in_data has been demoted
// _ZZ19transform4d_0213_v2P6__halfPKS_iiiE7in_data has been demoted
// _ZZ16Transpose_KernelI6__halfEvPKT_PS1_iiE10data_block has been demoted
// _ZZ16Transpose_KernelIfEvPKT_PS0_iiE10data_block has been demoted

.visible .entry _Z16Transpose_KernelI6__halfEvPKT_PS1_ii(
	.param .u64 .ptr .align 1 _Z16Transpose_KernelI6__halfEvPKT_PS1_ii_param_0,
	.param .u64 .ptr .align 1 _Z16Transpose_KernelI6__halfEvPKT_PS1_ii_param_1,
	.param .u32 _Z16Transpose_KernelI6__halfEvPKT_PS1_ii_param_2,
	.param .u32 _Z16Transpose_KernelI6__halfEvPKT_PS1_ii_param_3
)
{
	.reg .b16 	%rs<3>;
	.reg .b32 	%r<30>;
	.reg .b64 	%rd<9>;
	// demoted variable
	.shared .align 2 .b8 _ZZ16Transpose_KernelI6__halfEvPKT_PS1_iiE10data_block[544];
	ld.param.u64 	%rd1, [_Z16Transpose_KernelI6__halfEvPKT_PS1_ii_param_0];
	ld.param.u64 	%rd2, [_Z16Transpose_KernelI6__halfEvPKT_PS1_ii_param_1];
	ld.param.u32 	%r1, [_Z16Transpose_KernelI6__halfEvPKT_PS1_ii_param_2];
	ld.param.u32 	%r2, [_Z16Transpose_KernelI6__halfEvPKT_PS1_ii_param_3];
	cvta.to.global.u64 	%rd3, %rd1;
	cvta.to.global.u64 	%rd4, %rd2;
	mov.u32 	%r3, %tid.x;
	shr.u32 	%r4, %r3, 4;
	and.b32  	%r5, %r3, 15;
	shr.s32 	%r6, %r1, 31;
	shr.u32 	%r7, %r6, 28;
	add.s32 	%r8, %r1, %r7;
	shr.s32 	%r9, %r8, 4;
	mov.u32 	%r10, %ctaid.x;
	div.u32 	%r11, %r10, %r9;
	shl.b32 	%r12, %r11, 4;
	add.s32 	%r13, %r12, %r4;
	mul.lo.s32 	%r14, %r11, %r9;
	sub.s32 	%r15, %r10, %r14;
	shl.b32 	%r16, %r15, 4;
	or.b32  	%r17, %r16, %r5;
	shl.b32 	%r18, %r3, 1;
	mov.u32 	%r19, _ZZ16Transpose_KernelI6__halfEvPKT_PS1_iiE10data_block;
	add.s32 	%r20, %r19, %r18;
	mad.lo.s32 	%r21, %r13, %r1, %r17;
	mul.wide.s32 	%rd5, %r21, 2;
	add.s64 	%rd6, %rd3, %rd5;
	ld.global.u16 	%rs1, [%rd6];
	st.shared.u16 	[%r20], %rs1;
	bar.sync 	0;
	add.s32 	%r22, %r16, %r4;
	or.b32  	%r23, %r12, %r5;
	mad.lo.s32 	%r24, %r22, %r2, %r23;
	mul.wide.s32 	%rd7, %r24, 2;
	add.s64 	%rd8, %rd4, %rd7;
	shl.b32 	%r25, %r3, 4;
	and.b32  	%r26, %r25, 240;
	add.s32 	%r27, %r26, %r4;
	shl.b32 	%r28, %r27, 1;
	add.s32 	%r29, %r19, %r28;
	ld.shared.u16 	%rs2, [%r29];
	st.global.u16 	[%rd8], %rs2;
	ret;

}
	// .globl	_Z16Transpose_KernelIfEvPKT_PS0_ii
.visible .entry _Z16Transpose_KernelIfEvPKT_PS0_ii(
	.param .u64 .ptr .align 1 _Z16Transpose_KernelIfEvPKT_PS0_ii_param_0,
	.param .u64 .ptr .align 1 _Z16Transpose_KernelIfEvPKT_PS0_ii_param_1,
	.param .u32 _Z16Transpose_KernelIfEvPKT_PS0_ii_param_2,
	.param .u32 _Z16Transpose_KernelIfEvPKT_PS0_ii_param_3
)
{
	.reg .b32 	%r<30>;
	.reg .b32 	%f<3>;
	.reg .b64 	%rd<9>;
	// demoted variable
	.shared .align 4 .b8 _ZZ16Transpose_KernelIfEvPKT_PS0_iiE10data_block[1088];
	ld.param.u64 	%rd1, [_Z16Transpose_KernelIfEvPKT_PS0_ii_param_0];
	ld.param.u64 	%rd2, [_Z16Transpose_KernelIfEvPKT_PS0_ii_param_1];
	ld.param.u32 	%r1, [_Z16Transpose_KernelIfEvPKT_PS0_ii_param_2];
	ld.param.u32 	%r2, [_Z16Transpose_KernelIfEvPKT_PS0_ii_param_3];
	cvta.to.global.u64 	%rd3, %rd1;
	cvta.to.global.u64 	%rd4, %rd2;
	mov.u32 	%r3, %tid.x;
	shr.u32 	%r4, %r3, 4;
	and.b32  	%r5, %r3, 15;
	shr.s32 	%r6, %r1, 31;
	shr.u32 	%r7, %r6, 28;
	add.s32 	%r8, %r1, %r7;
	shr.s32 	%r9, %r8, 4;
	mov.u32 	%r10, %ctaid.x;
	div.u32 	%r11, %r10, %r9;
	shl.b32 	%r12, %r11, 4;
	add.s32 	%r13, %r12, %r4;
	mul.lo.s32 	%r14, %r11, %r9;
	sub.s32 	%r15, %r10, %r14;
	shl.b32 	%r16, %r15, 4;
	or.b32  	%r17, %r16, %r5;
	mad.lo.s32 	%r18, %r13, %r1, %r17;
	mul.wide.s32 	%rd5, %r18, 4;
	add.s64 	%rd6, %rd3, %rd5;
	ld.global.f32 	%f1, [%rd6];
	shl.b32 	%r19, %r3, 2;
	mov.u32 	%r20, _ZZ16Transpose_KernelIfEvPKT_PS0_iiE10data_block;
	add.s32 	%r21, %r20, %r19;
	st.shared.f32 	[%r21], %f1;
	bar.sync 	0;
	add.s32 	%r22, %r16, %r4;
	or.b32  	%r23, %r12, %r5;
	shl.b32 	%r24, %r3, 4;
	and.b32  	%r25, %r24, 240;
	add.s32 	%r26, %r25, %r4;
	shl.b32 	%r27, %r26, 2;
	add.s32 	%r28, %r20, %r27;
	ld.shared.f32 	%f2, [%r28];
	mad.lo.s32 	%r29, %r22, %r2, %r23;
	mul.wide.s32 	%rd7, %r29, 4;
	add.s64 	%rd8, %rd4, %rd7;
	st.global.f32 	[%rd8], %f2;
	ret;

}
	// .globl	_Z14transform_0213IfEvPT_PKS0_iiii
.visible .entry _Z14transform_0213IfEvPT_PKS0_iiii(
	.param .u64 .ptr .align 1 _Z14transform_0213IfEvPT_PKS0_iiii_param_0,
	.param .u64 .ptr .align 1 _Z14transform_0213IfEvPT_PKS0_iiii_param_1,
	.param .u32 _Z14transform_0213IfEvPT_PKS0_iiii_param_2,
	.param .u32 _Z14transform_0213IfEvPT_PKS0_iiii_param_3,
	.param .u32 _Z14transform_0213IfEvPT_PKS0_iiii_param_4,
	.param .u32 _Z14transform_0213IfEvPT_PKS0_iiii_param_5
)
{
	.reg .b32 	%r<21>;
	.reg .b32 	%f<5>;
	.reg .b64 	%rd<9>;

	ld.param.u64 	%rd1, [_Z14transform_0213IfEvPT_PKS0_iiii_param_0];
	ld.param.u64 	%rd2, [_Z14transform_0213IfEvPT_PKS0_iiii_param_1];
	ld.param.u32 	%r1, [_Z14transform_0213IfEvPT_PKS0_iiii_param_2];
	ld.param.u32 	%r2, [_Z14transform_0213IfEvPT_PKS0_iiii_param_3];
	ld.param.u32 	%r3, [_Z14transform_0213IfEvPT_PKS0_iiii_param_4];
	ld.param.u32 	%r4, [_Z14transform_0213IfEvPT_PKS0_iiii_param_5];
	cvta.to.global.u64 	%rd3, %rd1;
	cvta.to.global.u64 	%rd4, %rd2;
	div.s32 	%r5, %r1, %r3;
	mov.u32 	%r6, %ctaid.x;
	mov.u32 	%r7, %ctaid.y;
	div.u32 	%r8, %r7, %r4;
	mov.u32 	%r9, %tid.y;
	mul.lo.s32 	%r10, %r8, %r4;
	sub.s32 	%r11, %r7, %r10;
	div.s32 	%r12, %r3, %r4;
	mad.lo.s32 	%r13, %r12, %r11, %r9;
	mov.u32 	%r14, %tid.x;
	mul.lo.s32 	%r15, %r1, %r6;
	mad.lo.s32 	%r16, %r15, %r2, %r14;
	mad.lo.s32 	%r17, %r8, %r1, %r16;
	mad.lo.s32 	%r18, %r13, %r5, %r17;
	mul.wide.s32 	%rd5, %r18, 16;
	add.s64 	%rd6, %rd4, %rd5;
	ld.global.v4.f32 	{%f1, %f2, %f3, %f4}, [%rd6];
	mad.lo.s32 	%r19, %r13, %r2, %r8;
	mad.lo.s32 	%r20, %r19, %r5, %r16;
	mul.wide.s32 	%rd7, %r20, 16;
	add.s64 	%rd8, %rd3, %rd7;
	st.global.v4.f32 	[%rd8], {%f1, %f2, %f3, %f4};
	ret;

}
	// .globl	_Z14transform_0213I6__halfEvPT_PKS1_iiii
.visible .entry _Z14transform_0213I6__halfEvPT_PKS1_iiii(
	.param .u64 .ptr .align 1 _Z14transform_0213I6__halfEvPT_PKS1_iiii_param_0,
	.param .u64 .ptr .align 1 _Z14transform_0213I6__halfEvPT_PKS1_iiii_param_1,
	.param .u32 _Z14transform_0213I6__halfEvPT_PKS1_iiii_param_2,
	.param .u32 _Z14transform_0213I6__halfEvPT_PKS1_iiii_param_3,
	.param .u32 _Z14transform_0213I6__halfEvPT_PKS1_iiii_param_4,
	.param .u32 _Z14transform_0213I6__halfEvPT_PKS1_iiii_param_5
)
{
	.reg .b32 	%r<21>;
	.reg .b32 	%f<5>;
	.reg .b64 	%rd<9>;

	ld.param.u64 	%rd1, [_Z14transform_0213I6__halfEvPT_PKS1_iiii_param_0];
	ld.param.u64 	%rd2, [_Z14transform_0213I6__halfEvPT_PKS1_iiii_param_1];
	ld.param.u32 	%r1, [_Z14transform_0213I6__halfEvPT_PKS1_iiii_param_2];
	ld.param.u32 	%r2, [_Z14transform_0213I6__halfEvPT_PKS1_iiii_param_3];
	ld.param.u32 	%r3, [_Z14transform_0213I6__halfEvPT_PKS1_iiii_param_4];
	ld.param.u32 	%r4, [_Z14transform_0213I6__halfEvPT_PKS1_iiii_param_5];
	cvta.to.global.u64 	%rd3, %rd1;
	cvta.to.global.u64 	%rd4, %rd2;
	div.s32 	%r5, %r1, %r3;
	mov.u32 	%r6, %ctaid.x;
	mov.u32 	%r7, %ctaid.y;
	div.u32 	%r8, %r7, %r4;
	mov.u32 	%r9, %tid.y;
	mul.lo.s32 	%r10, %r8, %r4;
	sub.s32 	%r11, %r7, %r10;
	div.s32 	%r12, %r3, %r4;
	mad.lo.s32 	%r13, %r12, %r11, %r9;
	mov.u32 	%r14, %tid.x;
	mul.lo.s32 	%r15, %r1, %r6;
	mad.lo.s32 	%r16, %r15, %r2, %r14;
	mad.lo.s32 	%r17, %r8, %r1, %r16;
	mad.lo.s32 	%r18, %r13, %r5, %r17;
	mul.wide.s32 	%rd5, %r18, 16;
	add.s64 	%rd6, %rd4, %rd5;
	ld.global.v4.f32 	{%f1, %f2, %f3, %f4}, [%rd6];
	mad.lo.s32 	%r19, %r13, %r2, %r8;
	mad.lo.s32 	%r20, %r19, %r5, %r16;
	mul.wide.s32 	%rd7, %r20, 16;
	add.s64 	%rd8, %rd3, %rd7;
	st.global.v4.f32 	[%rd8], {%f1, %f2, %f3, %f4};
	ret;

}
	// .globl	_Z23bias_add_transform_0213IfEvPT_PKS0_S3_iiii
.visible .entry _Z23bias_add_transform_0213IfEvPT_PKS0_S3_iiii(
	.param .u64 .ptr .align 1 _Z23bias_add_transform_0213IfEvPT_PKS0_S3_iiii_param_0,
	.param .u64 .ptr .align 1 _Z23bias_add_transform_0213IfEvPT_PKS0_S3_iiii_param_1,
	.param .u64 .ptr .align 1 _Z23bias_add_transform_0213IfEvPT_PKS0_S3_iiii_param_2,
	.param .u32 _Z23bias_add_transform_0213IfEvPT_PKS0_S3_iiii_param_3,
	.param .u32 _Z23bias_add_transform_0213IfEvPT_PKS0_S3_iiii_param_4,
	.param .u32 _Z23bias_add_transform_0213IfEvPT_PKS0_S3_iiii_param_5,
	.param .u32 _Z23bias_add_transform_0213IfEvPT_PKS0_S3_iiii_param_6
)
{
	.reg .b32 	%r<30>;
	.reg .b32 	%f<13>;
	.reg .b64 	%rd<13>;

	ld.param.u64 	%rd1, [_Z23bias_add_transform_0213IfEvPT_PKS0_S3_iiii_param_0];
	ld.param.u64 	%rd2, [_Z23bias_add_transform_0213IfEvPT_PKS0_S3_iiii_param_1];
	ld.param.u64 	%rd3, [_Z23bias_add_transform_0213IfEvPT_PKS0_S3_iiii_param_2];
	ld.param.u32 	%r1, [_Z23bias_add_transform_0213IfEvPT_PKS0_S3_iiii_param_3];
	ld.param.u32 	%r2, [_Z23bias_add_transform_0213IfEvPT_PKS0_S3_iiii_param_4];
	ld.param.u32 	%r3, [_Z23bias_add_transform_0213IfEvPT_PKS0_S3_iiii_param_5];
	ld.param.u32 	%r4, [_Z23bias_add_transform_0213IfEvPT_PKS0_S3_iiii_param_6];
	cvta.to.global.u64 	%rd4, %rd1;
	cvta.to.global.u64 	%rd5, %rd3;
	cvta.to.global.u64 	%rd6, %rd2;
	mul.lo.s32 	%r5, %r2, %r1;
	div.s32 	%r6, %r1, %r3;
	mov.u32 	%r7, %ctaid.x;
	mov.u32 	%r8, %ctaid.y;
	mov.u32 	%r9, %ctaid.z;
	div.u32 	%r10, %r9, %r4;
	mov.u32 	%r11, %tid.y;
	mul.lo.s32 	%r12, %r10, %r4;
	sub.s32 	%r13, %r9, %r12;
	div.s32 	%r14, %r3, %r4;
	mad.lo.s32 	%r15, %r14, %r13, %r11;
	mov.u32 	%r16, %tid.x;
	mul.lo.s32 	%r17, %r5, %r7;
	mov.u32 	%r18, %nctaid.z;
	div.u32 	%r19, %r18, %r4;
	mad.lo.s32 	%r20, %r1, %r8, %r17;
	mad.lo.s32 	%r21, %r10, %r1, %r16;
	mad.lo.s32 	%r22, %r15, %r6, %r21;
	mad.lo.s32 	%r23, %r20, %r19, %r22;
	mul.wide.u32 	%rd7, %r23, 16;
	add.s64 	%rd8, %rd6, %rd7;
	ld.global.v4.f32 	{%f1, %f2, %f3, %f4}, [%rd8];
	mul.wide.s32 	%rd9, %r22, 16;
	add.s64 	%rd10, %rd5, %rd9;
	ld.global.v4.f32 	{%f5, %f6, %f7, %f8}, [%rd10];
	add.f32 	%f9, %f1, %f5;
	add.f32 	%f10, %f2, %f6;
	add.f32 	%f11, %f3, %f7;
	add.f32 	%f12, %f4, %f8;
	mov.u32 	%r24, %nctaid.x;
	mul.lo.s32 	%r25, %r5, %r24;
	mad.lo.s32 	%r26, %r15, %r2, %r8;
	add.s32 	%r27, %r17, %r16;
	mad.lo.s32 	%r28, %r25, %r10, %r27;
	mad.lo.s32 	%r29, %r26, %r6, %r28;
	mul.wide.u32 	%rd11, %r29, 16;
	add.s64 	%rd12, %rd4, %rd11;
	st.global.v4.f32 	[%rd12], {%f9, %f10, %f11, %f12};
	ret;

}
	// .globl	_Z23bias_add_transform_0213I6__halfEvPT_PKS1_S4_iiii
.visible .entry _Z23bias_add_transform_0213I6__halfEvPT_PKS1_S4_iiii(
	.param .u64 .ptr .align 1 _Z23bias_add_transform_0213I6__halfEvPT_PKS1_S4_iiii_param_0,
	.param .u64 .ptr .align 1 _Z23bias_add_transform_0213I6__halfEvPT_PKS1_S4_iiii_param_1,
	.param .u64 .ptr .align 1 _Z23bias_add_transform_0213I6__halfEvPT_PKS1_S4_iiii_param_2,
	.param .u32 _Z23bias_add_transform_0213I6__halfEvPT_PKS1_S4_iiii_param_3,
	.param .u32 _Z23bias_add_transform_0213I6__halfEvPT_PKS1_S4_iiii_param_4,
	.param .u32 _Z23bias_add_transform_0213I6__halfEvPT_PKS1_S4_iiii_param_5,
	.param .u32 _Z23bias_add_transform_0213I6__halfEvPT_PKS1_S4_iiii_param_6
)
{
	.reg .b32 	%r<50>;
	.reg .b32 	%f<25>;
	.reg .b64 	%rd<31>;

	ld.param.u64 	%rd1, [_Z23bias_add_transform_0213I6__halfEvPT_PKS1_S4_iiii_param_0];
	ld.param.u64 	%rd2, [_Z23bias_add_transform_0213I6__halfEvPT_PKS1_S4_iiii_param_1];
	ld.param.u64 	%rd3, [_Z23bias_add_transform_0213I6__halfEvPT_PKS1_S4_iiii_param_2];
	ld.param.u32 	%r21, [_Z23bias_add_transform_0213I6__halfEvPT_PKS1_S4_iiii_param_3];
	ld.param.u32 	%r22, [_Z23bias_add_transform_0213I6__halfEvPT_PKS1_S4_iiii_param_4];
	ld.param.u32 	%r23, [_Z23bias_add_transform_0213I6__halfEvPT_PKS1_S4_iiii_param_5];
	ld.param.u32 	%r24, [_Z23bias_add_transform_0213I6__halfEvPT_PKS1_S4_iiii_param_6];
	cvta.to.global.u64 	%rd4, %rd2;
	cvta.to.global.u64 	%rd5, %rd3;
	mul.lo.s32 	%r25, %r22, %r21;
	div.s32 	%r26, %r21, %r23;
	mov.u32 	%r27, %ctaid.x;
	mov.u32 	%r28, %ctaid.y;
	mov.u32 	%r29, %ctaid.z;
	div.u32 	%r30, %r29, %r24;
	mov.u32 	%r31, %tid.y;
	mul.lo.s32 	%r32, %r30, %r24;
	sub.s32 	%r33, %r29, %r32;
	div.s32 	%r34, %r23, %r24;
	mad.lo.s32 	%r35, %r34, %r33, %r31;
	mov.u32 	%r36, %tid.x;
	mul.lo.s32 	%r37, %r25, %r27;
	mov.u32 	%r38, %nctaid.z;
	div.u32 	%r39, %r38, %r24;
	mul.lo.s32 	%r40, %r39, %r37;
	cvt.u64.u32 	%rd6, %r40;
	mul.lo.s32 	%r41, %r21, %r28;
	mul.lo.s32 	%r42, %r41, %r39;
	cvt.u64.u32 	%rd7, %r42;
	mul.lo.s32 	%r43, %r30, %r21;
	cvt.s64.s32 	%rd8, %r43;
	mul.lo.s32 	%r44, %r35, %r26;
	cvt.s64.s32 	%rd9, %r44;
	mov.u32 	%r45, %nctaid.x;
	mul.lo.s32 	%r46, %r25, %r45;
	mul.lo.s32 	%r47, %r46, %r30;
	mul.lo.s32 	%r48, %r26, %r28;
	mul.lo.s32 	%r49, %r44, %r22;
	cvt.u64.u32 	%rd10, %r36;
	add.s64 	%rd11, %rd8, %rd10;
	add.s64 	%rd12, %rd11, %rd9;
	shl.b64 	%rd13, %rd12, 4;
	add.s64 	%rd14, %rd5, %rd13;
	ld.global.v4.u32 	{%r2, %r7, %r12, %r17}, [%rd14];
	add.s64 	%rd15, %rd11, %rd7;
	add.s64 	%rd16, %rd15, %rd6;
	add.s64 	%rd17, %rd16, %rd9;
	shl.b64 	%rd18, %rd17, 4;
	add.s64 	%rd19, %rd4, %rd18;
	ld.global.v4.u32 	{%r4, %r9, %r14, %r19}, [%rd19];
	// begin inline asm
	{.reg .f16 low,high;
  mov.b32 {low,high},%r2;
  cvt.f32.f16 %f1, low;}

	// end inline asm
	// begin inline asm
	{.reg .f16 low,high;
  mov.b32 {low,high},%r2;
  cvt.f32.f16 %f2, high;}

	// end inline asm
	// begin inline asm
	{.reg .f16 low,high;
  mov.b32 {low,high},%r4;
  cvt.f32.f16 %f3, low;}

	// end inline asm
	// begin inline asm
	{.reg .f16 low,high;
  mov.b32 {low,high},%r4;
  cvt.f32.f16 %f4, high;}

	// end inline asm
	add.f32 	%f5, %f3, %f1;
	add.f32 	%f6, %f2, %f4;
	// begin inline asm
	{ cvt.rn.f16x2.f32 %r5, %f6, %f5; }

	// end inline asm
	// begin inline asm
	{.reg .f16 low,high;
  mov.b32 {low,high},%r7;
  cvt.f32.f16 %f7, low;}

	// end inline asm
	// begin inline asm
	{.reg .f16 low,high;
  mov.b32 {low,high},%r7;
  cvt.f32.f16 %f8, high;}

	// end inline asm
	// begin inline asm
	{.reg .f16 low,high;
  mov.b32 {low,high},%r9;
  cvt.f32.f16 %f9, low;}

	// end inline asm
	// begin inline asm
	{.reg .f16 low,high;
  mov.b32 {low,high},%r9;
  cvt.f32.f16 %f10, high;}

	// end inline asm
	add.f32 	%f11, %f9, %f7;
	add.f32 	%f12, %f8, %f10;
	// begin inline asm
	{ cvt.rn.f16x2.f32 %r10, %f12, %f11; }

	// end inline asm
	// begin inline asm
	{.reg .f16 low,high;
  mov.b32 {low,high},%r12;
  cvt.f32.f16 %f13, low;}

	// end inline asm
	// begin inline asm
	{.reg .f16 low,high;
  mov.b32 {low,high},%r12;
  cvt.f32.f16 %f14, high;}

	// end inline asm
	// begin inline asm
	{.reg .f16 low,high;
  mov.b32 {low,high},%r14;
  cvt.f32.f16 %f15, low;}

	// end inline asm
	// begin inline asm
	{.reg .f16 low,high;
  mov.b32 {low,high},%r14;
  cvt.f32.f16 %f16, high;}

	// end inline asm
	add.f32 	%f17, %f15, %f13;
	add.f32 	%f18, %f14, %f16;
	// begin inline asm
	{ cvt.rn.f16x2.f32 %r15, %f18, %f17; }

	// end inline asm
	// begin inline asm
	{.reg .f16 low,high;
  mov.b32 {low,high},%r17;
  cvt.f32.f16 %f19, low;}

	// end inline asm
	// begin inline asm
	{.reg .f16 low,high;
  mov.b32 {low,high},%r17;
  cvt.f32.f16 %f20, high;}

	// end inline asm
	// begin inline asm
	{.reg .f16 low,high;
  mov.b32 {low,high},%r19;
  cvt.f32.f16 %f21, low;}

	// end inline asm
	// begin inline asm
	{.reg .f16 low,high;
  mov.b32 {low,high},%r19;
  cvt.f32.f16 %f22, high;}

	// end inline asm
	add.f32 	%f23, %f21, %f19;
	add.f32 	%f24, %f20, %f22;
	// begin inline asm
	{ cvt.rn.f16x2.f32 %r20, %f24, %f23; }

	// end inline asm
	cvt.s64.s32 	%rd20, %r49;
	cvt.s64.s32 	%rd21, %r37;
	cvt.s64.s32 	%rd22, %r48;
	cvt.u64.u32 	%rd23, %r47;
	cvta.to.global.u64 	%rd24, %rd1;
	add.s64 	%rd25, %rd21, %rd10;
	add.s64 	%rd26, %rd25, %rd22;
	add.s64 	%rd27, %rd26, %rd23;
	add.s64 	%rd28, %rd27, %rd20;
	shl.b64 	%rd29, %rd28, 4;
	add.s64 	%rd30, %rd24, %rd29;
	st.global.v4.u32 	[%rd30], {%r5, %r10, %r15, %r20};
	ret;

}
	// .globl	_Z26bias_add_transform_0213_v2P6__halfPKS_S2_iii
.visible .entry _Z26bias_add_transform_0213_v2P6__halfPKS_S2_iii(
	.param .u64 .ptr .align 1 _Z26bias_add_transform_0213_v2P6__halfPKS_S2_iii_param_0,
	.param .u64 .ptr .align 1 _Z26bias_add_transform_0213_v2P6__halfPKS_S2_iii_param_1,
	.param .u64 .ptr .align 1 _Z26bias_add_transform_0213_v2P6__halfPKS_S2_iii_param_2,
	.param .u32 _Z26bias_add_transform_0213_v2P6__halfPKS_S2_iii_param_3,
	.param .u32 _Z26bias_add_transform_0213_v2P6__halfPKS_S2_iii_param_4,
	.param .u32 _Z26bias_add_transform_0213_v2P6__halfPKS_S2_iii_param_5
)
{
	.reg .pred 	%p<2>;
	.reg .b16 	%rs<10>;
	.reg .b32 	%r<79>;
	.reg .b32 	%f<9>;
	.reg .b64 	%rd<17>;
	// demoted variable
	.shared .align 16 .b8 _ZZ26bias_add_transform_0213_v2P6__halfPKS_S2_iiiE7in_data[49152];
	ld.param.u64 	%rd1, [_Z26bias_add_transform_0213_v2P6__halfPKS_S2_iii_param_0];
	ld.param.u64 	%rd2, [_Z26bias_add_transform_0213_v2P6__halfPKS_S2_iii_param_1];
	ld.param.u64 	%rd3, [_Z26bias_add_transform_0213_v2P6__halfPKS_S2_iii_param_2];
	ld.param.u32 	%r25, [_Z26bias_add_transform_0213_v2P6__halfPKS_S2_iii_param_3];
	ld.param.u32 	%r26, [_Z26bias_add_transform_0213_v2P6__halfPKS_S2_iii_param_4];
	ld.param.u32 	%r27, [_Z26bias_add_transform_0213_v2P6__halfPKS_S2_iii_param_5];
	cvta.to.global.u64 	%rd4, %rd3;
	mul.lo.s32 	%r28, %r26, %r25;
	div.s32 	%r29, %r25, %r27;
	mov.u32 	%r30, %ntid.z;
	mul.lo.s32 	%r31, %r25, %r30;
	mov.u32 	%r32, %ctaid.x;
	mov.u32 	%r33, %ctaid.y;
	mov.u32 	%r34, %tid.z;
	mov.u32 	%r35, %tid.y;
	mov.u32 	%r36, %tid.x;
	mad.lo.s32 	%r37, %r25, %r34, %r36;
	mad.lo.s32 	%r38, %r29, %r35, %r37;
	mul.lo.s32 	%r39, %r32, %r30;
	shl.b32 	%r40, %r33, 1;
	mul.lo.s32 	%r41, %r40, %r31;
	mad.lo.s32 	%r42, %r39, %r28, %r41;
	mul.wide.s32 	%rd5, %r38, 16;
	add.s64 	%rd6, %rd4, %rd5;
	ld.global.v4.u32 	{%r15, %r18, %r21, %r24}, [%rd6];
	cvta.to.global.u64 	%rd7, %rd2;
	add.s32 	%r43, %r42, %r38;
	mul.wide.s32 	%rd8, %r43, 16;
	add.s64 	%rd9, %rd7, %rd8;
	ld.global.v4.u32 	{%r2, %r5, %r8, %r11}, [%rd9];
	// begin inline asm
	{add.f16x2 %r1,%r2,%r15;
}
	// end inline asm
	// begin inline asm
	{add.f16x2 %r4,%r5,%r18;
}
	// end inline asm
	// begin inline asm
	{add.f16x2 %r7,%r8,%r21;
}
	// end inline asm
	// begin inline asm
	{add.f16x2 %r10,%r11,%r24;
}
	// end inline asm
	shl.b32 	%r44, %r38, 4;
	mov.u32 	%r45, _ZZ26bias_add_transform_0213_v2P6__halfPKS_S2_iiiE7in_data;
	add.s32 	%r46, %r45, %r44;
	st.shared.v4.u32 	[%r46], {%r1, %r4, %r7, %r10};
	mul.wide.s32 	%rd10, %r31, 16;
	add.s64 	%rd11, %rd9, %rd10;
	ld.global.v4.u32 	{%r14, %r17, %r20, %r23}, [%rd11];
	// begin inline asm
	{add.f16x2 %r13,%r14,%r15;
}
	// end inline asm
	// begin inline asm
	{add.f16x2 %r16,%r17,%r18;
}
	// end inline asm
	// begin inline asm
	{add.f16x2 %r19,%r20,%r21;
}
	// end inline asm
	// begin inline asm
	{add.f16x2 %r22,%r23,%r24;
}
	// end inline asm
	shl.b32 	%r47, %r31, 4;
	add.s32 	%r48, %r46, %r47;
	st.shared.v4.u32 	[%r48], {%r13, %r16, %r19, %r22};
	bar.sync 	0;
	and.b32  	%r49, %r35, 1;
	setp.eq.b32 	%p1, %r49, 1;
	selp.b32 	%r50, %r29, 0, %p1;
	add.s32 	%r51, %r50, %r36;
	selp.b32 	%r52, %r31, 0, %p1;
	add.s32 	%r53, %r52, %r36;
	shr.u32 	%r54, %r35, 1;
	mov.u32 	%r55, %nctaid.x;
	mov.u32 	%r56, %ntid.y;
	shr.u32 	%r57, %r56, 1;
	cvta.to.global.u64 	%rd12, %rd1;
	mad.lo.s32 	%r58, %r34, %r57, %r54;
	cvt.u16.u32 	%rs1, %r58;
	cvt.u16.u32 	%rs2, %r56;
	div.u16 	%rs3, %rs1, %rs2;
	mul.lo.s16 	%rs4, %rs3, %rs2;
	sub.s16 	%rs5, %rs1, %rs4;
	cvt.u32.u16 	%r59, %rs5;
	cvt.u32.u16 	%r60, %rs3;
	mad.lo.s32 	%r61, %r26, %r59, %r40;
	mad.lo.s32 	%r62, %r55, %r60, %r32;
	mad.lo.s32 	%r63, %r61, %r29, %r51;
	mad.lo.s32 	%r64, %r62, %r28, %r63;
	mul.wide.s32 	%rd13, %r64, 16;
	add.s64 	%rd14, %rd12, %rd13;
	mad.lo.s32 	%r65, %r58, %r29, %r53;
	shl.b32 	%r66, %r65, 4;
	add.s32 	%r67, %r45, %r66;
	ld.shared.v4.f32 	{%f1, %f2, %f3, %f4}, [%r67];
	st.global.v4.f32 	[%rd14], {%f1, %f2, %f3, %f4};
	add.s32 	%r68, %r30, %r34;
	mad.lo.s32 	%r69, %r68, %r57, %r54;
	cvt.u16.u32 	%rs6, %r69;
	div.u16 	%rs7, %rs6, %rs2;
	mul.lo.s16 	%rs8, %rs7, %rs2;
	sub.s16 	%rs9, %rs6, %rs8;
	cvt.u32.u16 	%r70, %rs9;
	cvt.u32.u16 	%r71, %rs7;
	mad.lo.s32 	%r72, %r26, %r70, %r40;
	mad.lo.s32 	%r73, %r55, %r71, %r32;
	mad.lo.s32 	%r74, %r72, %r29, %r51;
	mad.lo.s32 	%r75, %r73, %r28, %r74;
	mul.wide.s32 	%rd15, %r75, 16;
	add.s64 	%rd16, %rd12, %rd15;
	mad.lo.s32 	%r76, %r69, %r29, %r53;
	shl.b32 	%r77, %r76, 4;
	add.s32 	%r78, %r45, %r77;
	ld.shared.v4.f32 	{%f5, %f6, %f7, %f8}, [%r78];
	st.global.v4.f32 	[%rd16], {%f5, %f6, %f7, %f8};
	ret;

}
	// .globl	_Z16transform4d_0213IfEvPT_PKS0_iiii
.visible .entry _Z16transform4d_0213IfEvPT_PKS0_iiii(
	.param .u64 .ptr .align 1 _Z16transform4d_0213IfEvPT_PKS0_iiii_param_0,
	.param .u64 .ptr .align 1 _Z16transform4d_0213IfEvPT_PKS0_iiii_param_1,
	.param .u32 _Z16transform4d_0213IfEvPT_PKS0_iiii_param_2,
	.param .u32 _Z16transform4d_0213IfEvPT_PKS0_iiii_param_3,
	.param .u32 _Z16transform4d_0213IfEvPT_PKS0_iiii_param_4,
	.param .u32 _Z16transform4d_0213IfEvPT_PKS0_iiii_param_5
)
{
	.reg .pred 	%p<2>;
	.reg .b32 	%r<31>;
	.reg .b32 	%f<5>;
	.reg .b64 	%rd<9>;

	ld.param.u64 	%rd1, [_Z16transform4d_0213IfEvPT_PKS0_iiii_param_0];
	ld.param.u64 	%rd2, [_Z16transform4d_0213IfEvPT_PKS0_iiii_param_1];
	ld.param.u32 	%r3, [_Z16transform4d_0213IfEvPT_PKS0_iiii_param_2];
	ld.param.u32 	%r4, [_Z16transform4d_0213IfEvPT_PKS0_iiii_param_3];
	ld.param.u32 	%r5, [_Z16transform4d_0213IfEvPT_PKS0_iiii_param_4];
	mov.u32 	%r6, %ctaid.y;
	add.s32 	%r7, %r4, -1;
	mov.u32 	%r8, %ntid.y;
	div.u32 	%r9, %r7, %r8;
	add.s32 	%r10, %r9, 1;
	div.u32 	%r1, %r6, %r10;
	mov.u32 	%r11, %tid.y;
	mad.lo.s32 	%r12, %r8, %r6, %r11;
	rem.u32 	%r2, %r12, %r4;
	setp.ge.s32 	%p1, %r2, %r4;
	@%p1 bra 	$L__BB7_2;
	mul.lo.s32 	%r13, %r5, %r4;
	div.s32 	%r14, %r5, %r3;
	cvta.to.global.u64 	%rd3, %rd2;
	cvta.to.global.u64 	%rd4, %rd1;
	mov.u32 	%r15, %tid.x;
	mov.u32 	%r16, %ctaid.z;
	mov.u32 	%r17, %ctaid.x;
	mov.u32 	%r18, %nctaid.x;
	mul.lo.s32 	%r19, %r18, %r16;
	mul.lo.s32 	%r20, %r13, %r17;
	div.s32 	%r21, %r13, %r3;
	add.s32 	%r22, %r20, %r15;
	mad.lo.s32 	%r23, %r19, %r13, %r22;
	mad.lo.s32 	%r24, %r1, %r21, %r23;
	mad.lo.s32 	%r25, %r2, %r14, %r24;
	mul.wide.u32 	%rd5, %r25, 16;
	add.s64 	%rd6, %rd3, %rd5;
	ld.global.v4.f32 	{%f1, %f2, %f3, %f4}, [%rd6];
	mov.u32 	%r26, %nctaid.z;
	mad.lo.s32 	%r27, %r2, %r5, %r20;
	mad.lo.s32 	%r28, %r5, %r16, %r15;
	mad.lo.s32 	%r29, %r1, %r14, %r28;
	mad.lo.s32 	%r30, %r27, %r26, %r29;
	mul.wide.u32 	%rd7, %r30, 16;
	add.s64 	%rd8, %rd4, %rd7;
	st.global.v4.f32 	[%rd8], {%f1, %f2, %f3, %f4};
$L__BB7_2:
	ret;

}
	// .globl	_Z16transform4d_0213I6__halfEvPT_PKS1_iiii
.visible .entry _Z16transform4d_0213I6__halfEvPT_PKS1_iiii(
	.param .u64 .ptr .align 1 _Z16transform4d_0213I6__halfEvPT_PKS1_iiii_param_0,
	.param .u64 .ptr .align 1 _Z16transform4d_0213I6__halfEvPT_PKS1_iiii_param_1,
	.param .u32 _Z16transform4d_0213I6__halfEvPT_PKS1_iiii_param_2,
	.param .u32 _Z16transform4d_0213I6__halfEvPT_PKS1_iiii_param_3,
	.param .u32 _Z16transform4d_0213I6__halfEvPT_PKS1_iiii_param_4,
	.param .u32 _Z16transform4d_0213I6__halfEvPT_PKS1_iiii_param_5
)
{
	.reg .b32 	%r<30>;
	.reg .b32 	%f<5>;
	.reg .b64 	%rd<26>;

	ld.param.u64 	%rd1, [_Z16transform4d_0213I6__halfEvPT_PKS1_iiii_param_0];
	ld.param.u64 	%rd2, [_Z16transform4d_0213I6__halfEvPT_PKS1_iiii_param_1];
	ld.param.u32 	%r1, [_Z16transform4d_0213I6__halfEvPT_PKS1_iiii_param_2];
	ld.param.u32 	%r2, [_Z16transform4d_0213I6__halfEvPT_PKS1_iiii_param_3];
	ld.param.u32 	%r3, [_Z16transform4d_0213I6__halfEvPT_PKS1_iiii_param_4];
	ld.param.u32 	%r4, [_Z16transform4d_0213I6__halfEvPT_PKS1_iiii_param_5];
	cvta.to.global.u64 	%rd3, %rd1;
	cvta.to.global.u64 	%rd4, %rd2;
	div.s32 	%r5, %r2, %r4;
	mul.lo.s32 	%r6, %r5, %r3;
	div.s32 	%r7, %r3, %r1;
	mov.u32 	%r8, %ctaid.x;
	mov.u32 	%r9, %tid.y;
	mov.u32 	%r10, %ctaid.z;
	div.u32 	%r11, %r10, %r4;
	mul.lo.s32 	%r12, %r11, %r4;
	sub.s32 	%r13, %r10, %r12;
	div.s32 	%r14, %r1, %r4;
	mad.lo.s32 	%r15, %r14, %r13, %r9;
	mov.u32 	%r16, %ctaid.y;
	mov.u32 	%r17, %tid.x;
	mov.u32 	%r18, %nctaid.x;
	mul.lo.s32 	%r19, %r18, %r16;
	mul.lo.s32 	%r20, %r19, %r6;
	cvt.u64.u32 	%rd5, %r20;
	mul.lo.s32 	%r21, %r6, %r8;
	cvt.s64.s32 	%rd6, %r21;
	mul.lo.s32 	%r22, %r11, %r7;
	cvt.s64.s32 	%rd7, %r22;
	mul.lo.s32 	%r23, %r15, %r7;
	mul.lo.s32 	%r24, %r23, %r2;
	cvt.s64.s32 	%rd8, %r24;
	mul.lo.s32 	%r25, %r3, %r16;
	cvt.s64.s32 	%rd9, %r25;
	cvt.s64.s32 	%rd10, %r23;
	mov.u32 	%r26, %nctaid.y;
	mul.lo.s32 	%r27, %r21, %r26;
	cvt.u64.u32 	%rd11, %r27;
	mul.lo.s32 	%r28, %r3, %r26;
	mul.lo.s32 	%r29, %r28, %r11;
	cvt.u64.u32 	%rd12, %r29;
	cvt.u64.u32 	%rd13, %r17;
	add.s64 	%rd14, %rd9, %rd13;
	add.s64 	%rd15, %rd14, %rd11;
	add.s64 	%rd16, %rd15, %rd10;
	add.s64 	%rd17, %rd16, %rd12;
	shl.b64 	%rd18, %rd17, 4;
	add.s64 	%rd19, %rd3, %rd18;
	add.s64 	%rd20, %rd6, %rd13;
	add.s64 	%rd21, %rd20, %rd5;
	add.s64 	%rd22, %rd21, %rd7;
	add.s64 	%rd23, %rd22, %rd8;
	shl.b64 	%rd24, %rd23, 4;
	add.s64 	%rd25, %rd4, %rd24;
	ld.global.v4.f32 	{%f1, %f2, %f3, %f4}, [%rd25];
	st.global.v4.f32 	[%rd19], {%f1, %f2, %f3, %f4};
	ret;

}
	// .globl	_Z19transform4d_0213_v2P6__halfPKS_iii
.visible .entry _Z19transform4d_0213_v2P6__halfPKS_iii(
	.param .u64 .ptr .align 1 _Z19transform4d_0213_v2P6__halfPKS_iii_param_0,
	.param .u64 .ptr .align 1 _Z19transform4d_0213_v2P6__halfPKS_iii_param_1,
	.param .u32 _Z19transform4d_0213_v2P6__halfPKS_iii_param_2,
	.param .u32 _Z19transform4d_0213_v2P6__halfPKS_iii_param_3,
	.param .u32 _Z19transform4d_0213_v2P6__halfPKS_iii_param_4
)
{
	.reg .pred 	%p<2>;
	.reg .b16 	%rs<10>;
	.reg .b32 	%r<59>;
	.reg .b32 	%f<17>;
	.reg .b64 	%rd<13>;
	// demoted variable
	.shared .align 16 .b8 _ZZ19transform4d_0213_v2P6__halfPKS_iiiE7in_data[49152];
	ld.param.u64 	%rd1, [_Z19transform4d_0213_v2P6__halfPKS_iii_param_0];
	ld.param.u64 	%rd2, [_Z19transform4d_0213_v2P6__halfPKS_iii_param_1];
	ld.param.u32 	%r1, [_Z19transform4d_0213_v2P6__halfPKS_iii_param_2];
	ld.param.u32 	%r2, [_Z19transform4d_0213_v2P6__halfPKS_iii_param_3];
	ld.param.u32 	%r3, [_Z19transform4d_0213_v2P6__halfPKS_iii_param_4];
	mul.lo.s32 	%r4, %r3, %r2;
	div.s32 	%r5, %r3, %r1;
	mov.u32 	%r6, %ctaid.x;
	mov.u32 	%r7, %tid.y;
	mov.u32 	%r8, %ctaid.y;
	mov.u32 	%r9, %tid.x;
	mul.lo.s32 	%r10, %r4, %r6;
	shl.b32 	%r11, %r8, 1;
	and.b32  	%r12, %r7, 1;
	setp.eq.b32 	%p1, %r12, 1;
	selp.b32 	%r13, %r5, 0, %p1;
	mov.u32 	%r14, %ntid.z;
	mov.u32 	%r15, %nctaid.x;
	mul.lo.s32 	%r16, %r4, %r15;
	selp.b32 	%r17, %r14, 0, %p1;
	add.s32 	%r18, %r10, %r9;
	add.s32 	%r19, %r18, %r13;
	mad.lo.s32 	%r20, %r11, %r5, %r19;
	mov.u32 	%r21, %ntid.y;
	shr.u32 	%r22, %r21, 1;
	shr.u32 	%r23, %r7, 1;
	mov.u32 	%r24, %tid.z;
	cvta.to.global.u64 	%rd3, %rd2;
	mad.lo.s32 	%r25, %r24, %r22, %r23;
	cvt.u16.u32 	%rs1, %r25;
	cvt.u16.u32 	%rs2, %r21;
	div.u16 	%rs3, %rs1, %rs2;
	mul.lo.s16 	%rs4, %rs3, %rs2;
	sub.s16 	%rs5, %rs1, %rs4;
	cvt.u32.u16 	%r26, %rs5;
	mul.lo.s32 	%r27, %r5, %r26;
	add.s32 	%r28, %r27, %r9;
	cvt.u32.u16 	%r29, %rs3;
	add.s32 	%r30, %r17, %r29;
	mad.lo.s32 	%r31, %r30, %r3, %r28;
	shl.b32 	%r32, %r31, 4;
	mov.u32 	%r33, _ZZ19transform4d_0213_v2P6__halfPKS_iiiE7in_data;
	add.s32 	%r34, %r33, %r32;
	mad.lo.s32 	%r35, %r27, %r2, %r20;
	mad.lo.s32 	%r36, %r16, %r29, %r35;
	mul.wide.u32 	%rd4, %r36, 16;
	add.s64 	%rd5, %rd3, %rd4;
	ld.global.v4.f32 	{%f1, %f2, %f3, %f4}, [%rd5];
	st.shared.v4.f32 	[%r34], {%f1, %f2, %f3, %f4};
	add.s32 	%r37, %r14, %r24;
	mad.lo.s32 	%r38, %r37, %r22, %r23;
	cvt.u16.u32 	%rs6, %r38;
	div.u16 	%rs7, %rs6, %rs2;
	mul.lo.s16 	%rs8, %rs7, %rs2;
	sub.s16 	%rs9, %rs6, %rs8;
	cvt.u32.u16 	%r39, %rs9;
	mul.lo.s32 	%r40, %r5, %r39;
	add.s32 	%r41, %r40, %r9;
	cvt.u32.u16 	%r42, %rs7;
	add.s32 	%r43, %r17, %r42;
	mad.lo.s32 	%r44, %r43, %r3, %r41;
	shl.b32 	%r45, %r44, 4;
	add.s32 	%r46, %r33, %r45;
	mad.lo.s32 	%r47, %r40, %r2, %r20;
	mad.lo.s32 	%r48, %r16, %r42, %r47;
	mul.wide.u32 	%rd6, %r48, 16;
	add.s64 	%rd7, %rd3, %rd6;
	ld.global.v4.f32 	{%f5, %f6, %f7, %f8}, [%rd7];
	st.shared.v4.f32 	[%r46], {%f5, %f6, %f7, %f8};
	bar.sync 	0;
	mul.lo.s32 	%r49, %r3, %r14;
	mul.lo.s32 	%r50, %r11, %r49;
	mad.lo.s32 	%r51, %r10, %r14, %r50;
	mad.lo.s32 	%r52, %r3, %r24, %r9;
	mad.lo.s32 	%r53, %r5, %r7, %r52;
	cvta.to.global.u64 	%rd8, %rd1;
	add.s32 	%r54, %r51, %r53;
	mul.wide.s32 	%rd9, %r54, 16;
	add.s64 	%rd10, %rd8, %rd9;
	shl.b32 	%r55, %r53, 4;
	add.s32 	%r56, %r33, %r55;
	ld.shared.v4.f32 	{%f9, %f10, %f11, %f12}, [%r56];
	st.global.v4.f32 	[%rd10], {%f9, %f10, %f11, %f12};
	mul.wide.s32 	%rd11, %r49, 16;
	add.s64 	%rd12, %rd10, %rd11;
	shl.b32 	%r57, %r49, 4;
	add.s32 	%r58, %r56, %r57;
	ld.shared.v4.f32 	{%f13, %f14, %f15, %f16}, [%r58];
	st.global.v4.f32 	[%rd12], {%f13, %f14, %f15, %f16};
	ret;

}


// ===== COMPILED SASS (sm_100) =====

	.target	sm_100

	.elftype	@"ET_EXEC"


//--------------------- .note.nv.tkinfo           --------------------------
	.section	.note.nv.tkinfo,"",@"SHT_NOTE"
	.sectionflags	@"SHF_NOTE_NV_TKINFO"
	.tkinfo
        /*0018*/ 	.word	0x00000002
        /*0030*/ 	.string	""
        /*0030*/ 	.string	"ptxas"
        /*0030*/ 	.string	"Cuda compilation tools, release 13.0, V13.0.88"
        /*0030*/ 	.string	"Build cuda_13.0.r13.0/compiler.36424714_0"
        /*0030*/ 	.string	"-arch sm_100 -m 64 "



//--------------------- .note.nv.cuinfo           --------------------------
	.section	.note.nv.cuinfo,"",@"SHT_NOTE"
	.sectionflags	@"SHF_NOTE_NV_CUINFO"
        /*0018*/ 	.short	0x0002
        /*001a*/ 	.short	0x0064
        /*001c*/ 	.short	0x0082
	.zero		2


//--------------------- .nv.info                  --------------------------
	.section	.nv.info,"",@"SHT_CUDA_INFO"
	.align	4


	//----- nvinfo : EIATTR_REGCOUNT
	.align		4
        /*0000*/ 	.byte	0x04, 0x2f
        /*0002*/ 	.short	(.L_10 - .L_9)
	.align		4
.L_9:
        /*0004*/ 	.word	index@(_Z16Transpose_KernelI6__halfEvPKT_PS1_ii)
        /*0008*/ 	.word	0x0000000e


	//----- nvinfo : EIATTR_FRAME_SIZE
	.align		4
.L_10:
        /*000c*/ 	.byte	0x04, 0x11
        /*000e*/ 	.short	(.L_12 - .L_11)
	.align		4
.L_11:
        /*0010*/ 	.word	index@(_Z16Transpose_KernelI6__halfEvPKT_PS1_ii)
        /*0014*/ 	.word	0x00000000


	//----- nvinfo : EIATTR_REGCOUNT
	.align		4
.L_12:
        /*0018*/ 	.byte	0x04, 0x2f
        /*001a*/ 	.short	(.L_14 - .L_13)
	.align		4
.L_13:
        /*001c*/ 	.word	index@(_Z16Transpose_KernelIfEvPKT_PS0_ii)
        /*0020*/ 	.word	0x0000000e


	//----- nvinfo : EIATTR_FRAME_SIZE
	.align		4
.L_14:
        /*0024*/ 	.byte	0x04, 0x11
        /*0026*/ 	.short	(.L_16 - .L_15)
	.align		4
.L_15:
        /*0028*/ 	.word	index@(_Z16Transpose_KernelIfEvPKT_PS0_ii)
        /*002c*/ 	.word	0x00000000


	//----- nvinfo : EIATTR_REGCOUNT
	.align		4
.L_16:
        /*0030*/ 	.byte	0x04, 0x2f
        /*0032*/ 	.short	(.L_18 - .L_17)
	.align		4
.L_17:
        /*0034*/ 	.word	index@(_Z14transform_0213IfEvPT_PKS0_iiii)
        /*0038*/ 	.word	0x00000014


	//----- nvinfo : EIATTR_FRAME_SIZE
	.align		4
.L_18:
        /*003c*/ 	.byte	0x04, 0x11
        /*003e*/ 	.short	(.L_20 - .L_19)
	.align		4
.L_19:
        /*0040*/ 	.word	index@(_Z14transform_0213IfEvPT_PKS0_iiii)
        /*0044*/ 	.word	0x00000000


	//----- nvinfo : EIATTR_REGCOUNT
	.align		4
.L_20:
        /*0048*/ 	.byte	0x04, 0x2f
        /*004a*/ 	.short	(.L_22 - .L_21)
	.align		4
.L_21:
        /*004c*/ 	.word	index@(_Z14transform_0213I6__halfEvPT_PKS1_iiii)
        /*0050*/ 	.word	0x00000014


	//----- nvinfo : EIATTR_FRAME_SIZE
	.align		4
.L_22:
        /*0054*/ 	.byte	0x04, 0x11
        /*0056*/ 	.short	(.L_24 - .L_23)
	.align		4
.L_23:
        /*0058*/ 	.word	index@(_Z14transform_0213I6__halfEvPT_PKS1_iiii)
        /*005c*/ 	.word	0x00000000


	//----- nvinfo : EIATTR_REGCOUNT
	.align		4
.L_24:
        /*0060*/ 	.byte	0x04, 0x2f
        /*0062*/ 	.short	(.L_26 - .L_25)
	.align		4
.L_25:
        /*0064*/ 	.word	index@(_Z23bias_add_transform_0213IfEvPT_PKS0_S3_iiii)
        /*0068*/ 	.word	0x00000016


	//----- nvinfo : EIATTR_FRAME_SIZE
	.align		4
.L_26:
        /*006c*/ 	.byte	0x04, 0x11
        /*006e*/ 	.short	(.L_28 - .L_27)
	.align		4
.L_27:
        /*0070*/ 	.word	index@(_Z23bias_add_transform_0213IfEvPT_PKS0_S3_iiii)
        /*0074*/ 	.word	0x00000000


	//----- nvinfo : EIATTR_REGCOUNT
	.align		4
.L_28:
        /*0078*/ 	.byte	0x04, 0x2f
        /*007a*/ 	.short	(.L_30 - .L_29)
	.align		4
.L_29:
        /*007c*/ 	.word	index@(_Z23bias_add_transform_0213I6__halfEvPT_PKS1_S4_iiii)
        /*0080*/ 	.word	0x00000018


	//----- nvinfo : EIATTR_FRAME_SIZE
	.align		4
.L_30:
        /*0084*/ 	.byte	0x04, 0x11
        /*0086*/ 	.short	(.L_32 - .L_31)
	.align		4
.L_31:
        /*0088*/ 	.word	index@(_Z23bias_add_transform_0213I6__halfEvPT_PKS1_S4_iiii)
        /*008c*/ 	.word	0x00000000


	//----- nvinfo : EIATTR_REGCOUNT
	.align		4
.L_32:
        /*0090*/ 	.byte	0x04, 0x2f
        /*0092*/ 	.short	(.L_34 - .L_33)
	.align		4
.L_33:
        /*0094*/ 	.word	index@(_Z26bias_add_transform_0213_v2P6__halfPKS_S2_iii)
        /*0098*/ 	.word	0x00000017


	//----- nvinfo : EIATTR_FRAME_SIZE
	.align		4
.L_34:
        /*009c*/ 	.byte	0x04, 0x11
        /*009e*/ 	.short	(.L_36 - .L_35)
	.align		4
.L_35:
        /*00a0*/ 	.word	index@($__internal_1_$__cuda_sm20_div_u16)
        /*00a4*/ 	.word	0x00000000


	//----- nvinfo : EIATTR_FRAME_SIZE
	.align		4
.L_36:
        /*00a8*/ 	.byte	0x04, 0x11
        /*00aa*/ 	.short	(.L_38 - .L_37)
	.align		4
.L_37:
        /*00ac*/ 	.word	index@(_Z26bias_add_transform_0213_v2P6__halfPKS_S2_iii)
        /*00b0*/ 	.word	0x00000000


	//----- nvinfo : EIATTR_REGCOUNT
	.align		4
.L_38:
        /*00b4*/ 	.byte	0x04, 0x2f
        /*00b6*/ 	.short	(.L_40 - .L_39)
	.align		4
.L_39:
        /*00b8*/ 	.word	index@(_Z16transform4d_0213IfEvPT_PKS0_iiii)
        /*00bc*/ 	.word	0x00000012


	//----- nvinfo : EIATTR_FRAME_SIZE
	.align		4
.L_40:
        /*00c0*/ 	.byte	0x04, 0x11
        /*00c2*/ 	.short	(.L_42 - .L_41)
	.align		4
.L_41:
        /*00c4*/ 	.word	index@(_Z16transform4d_0213IfEvPT_PKS0_iiii)
        /*00c8*/ 	.word	0x00000000


	//----- nvinfo : EIATTR_REGCOUNT
	.align		4
.L_42:
        /*00cc*/ 	.byte	0x04, 0x2f
        /*00ce*/ 	.short	(.L_44 - .L_43)
	.align		4
.L_43:
        /*00d0*/ 	.word	index@(_Z16transform4d_0213I6__halfEvPT_PKS1_iiii)
        /*00d4*/ 	.word	0x00000016


	//----- nvinfo : EIATTR_FRAME_SIZE
	.align		4
.L_44:
        /*00d8*/ 	.byte	0x04, 0x11
        /*00da*/ 	.short	(.L_46 - .L_45)
	.align		4
.L_45:
        /*00dc*/ 	.word	index@(_Z16transform4d_0213I6__halfEvPT_PKS1_iiii)
        /*00e0*/ 	.word	0x00000000


	//----- nvinfo : EIATTR_REGCOUNT
	.align		4
.L_46:
        /*00e4*/ 	.byte	0x04, 0x2f
        /*00e6*/ 	.short	(.L_48 - .L_47)
	.align		4
.L_47:
        /*00e8*/ 	.word	index@(_Z19transform4d_0213_v2P6__halfPKS_iii)
        /*00ec*/ 	.word	0x00000018


	//----- nvinfo : EIATTR_FRAME_SIZE
	.align		4
.L_48:
        /*00f0*/ 	.byte	0x04, 0x11
        /*00f2*/ 	.short	(.L_50 - .L_49)
	.align		4
.L_49:
        /*00f4*/ 	.word	index@($__internal_0_$__cuda_sm20_div_u16)
        /*00f8*/ 	.word	0x00000000


	//----- nvinfo : EIATTR_FRAME_SIZE
	.align		4
.L_50:
        /*00fc*/ 	.byte	0x04, 0x11
        /*00fe*/ 	.short	(.L_52 - .L_51)
	.align		4
.L_51:
        /*0100*/ 	.word	index@(_Z19transform4d_0213_v2P6__halfPKS_iii)
        /*0104*/ 	.word	0x00000000


	//----- nvinfo : EIATTR_MIN_STACK_SIZE
	.align		4
.L_52:
        /*0108*/ 	.byte	0x04, 0x12
        /*010a*/ 	.short	(.L_54 - .L_53)
	.align		4
.L_53:
        /*010c*/ 	.word	index@(_Z19transform4d_0213_v2P6__halfPKS_iii)
        /*0110*/ 	.word	0x00000000


	//----- nvinfo : EIATTR_MIN_STACK_SIZE
	.align		4
.L_54:
        /*0114*/ 	.byte	0x04, 0x12
        /*0116*/ 	.short	(.L_56 - .L_55)
	.align		4
.L_55:
        /*0118*/ 	.word	index@(_Z16transform4d_0213I6__halfEvPT_PKS1_iiii)
        /*011c*/ 	.word	0x00000000


	//----- nvinfo : EIATTR_MIN_STACK_SIZE
	.align		4
.L_56:
        /*0120*/ 	.byte	0x04, 0x12
        /*0122*/ 	.short	(.L_58 - .L_57)
	.align		4
.L_57:
        /*0124*/ 	.word	index@(_Z16transform4d_0213IfEvPT_PKS0_iiii)
        /*0128*/ 	.word	0x00000000


	//----- nvinfo : EIATTR_MIN_STACK_SIZE
	.align		4
.L_58:
        /*012c*/ 	.byte	0x04, 0x12
        /*012e*/ 	.short	(.L_60 - .L_59)
	.align		4
.L_59:
        /*0130*/ 	.word	index@(_Z26bias_add_transform_0213_v2P6__halfPKS_S2_iii)
        /*0134*/ 	.word	0x00000000


	//----- nvinfo : EIATTR_MIN_STACK_SIZE
	.align		4
.L_60:
        /*0138*/ 	.byte	0x04, 0x12
        /*013a*/ 	.short	(.L_62 - .L_61)
	.align		4
.L_61:
        /*013c*/ 	.word	index@(_Z23bias_add_transform_0213I6__halfEvPT_PKS1_S4_iiii)
        /*0140*/ 	.word	0x00000000


	//----- nvinfo : EIATTR_MIN_STACK_SIZE
	.align		4
.L_62:
        /*0144*/ 	.byte	0x04, 0x12
        /*0146*/ 	.short	(.L_64 - .L_63)
	.align		4
.L_63:
        /*0148*/ 	.word	index@(_Z23bias_add_transform_0213IfEvPT_PKS0_S3_iiii)
        /*014c*/ 	.word	0x00000000


	//----- nvinfo : EIATTR_MIN_STACK_SIZE
	.align		4
.L_64:
        /*0150*/ 	.byte	0x04, 0x12
        /*0152*/ 	.short	(.L_66 - .L_65)
	.align		4
.L_65:
        /*0154*/ 	.word	index@(_Z14transform_0213I6__halfEvPT_PKS1_iiii)
        /*0158*/ 	.word	0x00000000


	//----- nvinfo : EIATTR_MIN_STACK_SIZE
	.align		4
.L_66:
        /*015c*/ 	.byte	0x04, 0x12
        /*015e*/ 	.short	(.L_68 - .L_67)
	.align		4
.L_67:
        /*0160*/ 	.word	index@(_Z14transform_0213IfEvPT_PKS0_iiii)
        /*0164*/ 	.word	0x00000000


	//----- nvinfo : EIATTR_MIN_STACK_SIZE
	.align		4
.L_68:
        /*0168*/ 	.byte	0x04, 0x12
        /*016a*/ 	.short	(.L_70 - .L_69)
	.align		4
.L_69:
        /*016c*/ 	.word	index@(_Z16Transpose_KernelIfEvPKT_PS0_ii)
        /*0170*/ 	.word	0x00000000


	//----- nvinfo : EIATTR_MIN_STACK_SIZE
	.align		4
.L_70:
        /*0174*/ 	.byte	0x04, 0x12
        /*0176*/ 	.short	(.L_72 - .L_71)
	.align		4
.L_71:
        /*0178*/ 	.word	index@(_Z16Transpose_KernelI6__halfEvPKT_PS1_ii)
        /*017c*/ 	.word	0x00000000
.L_72:


//--------------------- .nv.compat                --------------------------
	.section	.nv.compat,"",@"SHT_CUDA_COMPAT_INFO"
	.align	4
        /*0000*/ 	.byte	0x02, 0x09, 0x00, 0x00, 0x02, 0x02, 0x01, 0x00, 0x02, 0x05, 0x05, 0x00, 0x03, 0x07, 0x01, 0x01
        /*0010*/ 	.byte	0x02, 0x03, 0x00, 0x00, 0x02, 0x06, 0x01, 0x00, 0x04, 0x0b, 0x08, 0x00, 0x01, 0x00, 0x00, 0x00
        /*0020*/ 	.byte	0x00, 0x00, 0x00, 0x00


//--------------------- .nv.info._Z19transform4d_0213_v2P6__halfPKS_iii --------------------------
	.section	.nv.info._Z19transform4d_0213_v2P6__halfPKS_iii,"",@"SHT_CUDA_INFO"
	.sectionflags	@""
	.align	4


	//----- nvinfo : EIATTR_CUDA_API_VERSION
	.align		4
        /*0000*/ 	.byte	0x04, 0x37
        /*0002*/ 	.short	(.L_74 - .L_73)
.L_73:
        /*0004*/ 	.word	0x00000082


	//----- nvinfo : EIATTR_KPARAM_INFO
	.align		4
.L_74:
        /*0008*/ 	.byte	0x04, 0x17
        /*000a*/ 	.short	(.L_76 - .L_75)
.L_75:
        /*000c*/ 	.word	0x00000000
        /*0010*/ 	.short	0x0004
        /*0012*/ 	.short	0x0018
        /*0014*/ 	.byte	0x00, 0xf0, 0x11, 0x00


	//----- nvinfo : EIATTR_KPARAM_INFO
	.align		4
.L_76:
        /*0018*/ 	.byte	0x04, 0x17
        /*001a*/ 	.short	(.L_78 - .L_77)
.L_77:
        /*001c*/ 	.word	0x00000000
        /*0020*/ 	.short	0x0003
        /*0022*/ 	.short	0x0014
        /*0024*/ 	.byte	0x00, 0xf0, 0x11, 0x00


	//----- nvinfo : EIATTR_KPARAM_INFO
	.align		4
.L_78:
        /*0028*/ 	.byte	0x04, 0x17
        /*002a*/ 	.short	(.L_80 - .L_79)
.L_79:
        /*002c*/ 	.word	0x00000000
        /*0030*/ 	.short	0x0002
        /*0032*/ 	.short	0x0010
        /*0034*/ 	.byte	0x00, 0xf0, 0x11, 0x00


	//----- nvinfo : EIATTR_KPARAM_INFO
	.align		4
.L_80:
        /*0038*/ 	.byte	0x04, 0x17
        /*003a*/ 	.short	(.L_82 - .L_81)
.L_81:
        /*003c*/ 	.word	0x00000000
        /*0040*/ 	.short	0x0001
        /*0042*/ 	.short	0x0008
        /*0044*/ 	.byte	0x00, 0xf5, 0x21, 0x00


	//----- nvinfo : EIATTR_KPARAM_INFO
	.align		4
.L_82:
        /*0048*/ 	.byte	0x04, 0x17
        /*004a*/ 	.short	(.L_84 - .L_83)
.L_83:
        /*004c*/ 	.word	0x00000000
        /*0050*/ 	.short	0x0000
        /*0052*/ 	.short	0x0000
        /*0054*/ 	.byte	0x00, 0xf5, 0x21, 0x00


	//----- nvinfo : EIATTR_SPARSE_MMA_MASK
	.align		4
.L_84:
        /*0058*/ 	.byte	0x03, 0x50
        /*005a*/ 	.short	0x0000


	//----- nvinfo : EIATTR_MAXREG_COUNT
	.align		4
        /*005c*/ 	.byte	0x03, 0x1b
        /*005e*/ 	.short	0x00ff


	//----- nvinfo : EIATTR_NUM_BARRIERS
	.align		4
        /*0060*/ 	.byte	0x02, 0x4c
        /*0062*/ 	.byte	0x01
	.zero		1


	//----- nvinfo : EIATTR_MERCURY_ISA_VERSION
	.align		4
        /*0064*/ 	.byte	0x03, 0x5f
        /*0066*/ 	.short	0x0101


	//----- nvinfo : EIATTR_VRC_CTA_INIT_COUNT
	.align		4
        /*0068*/ 	.byte	0x02, 0x4a
	.zero		1
	.zero		1


	//----- nvinfo : EIATTR_EXIT_INSTR_OFFSETS
	.align		4
        /*006c*/ 	.byte	0x04, 0x1c
        /*006e*/ 	.short	(.L_86 - .L_85)


	//   ....[0]....
.L_85:
        /*0070*/ 	.word	0x00000770


	//----- nvinfo : EIATTR_CRS_STACK_SIZE
	.align		4
.L_86:
        /*0074*/ 	.byte	0x04, 0x1e
        /*0076*/ 	.short	(.L_88 - .L_87)
.L_87:
        /*0078*/ 	.word	0x00000000


	//----- nvinfo : EIATTR_CBANK_PARAM_SIZE
	.align		4
.L_88:
        /*007c*/ 	.byte	0x03, 0x19
        /*007e*/ 	.short	0x001c


	//----- nvinfo : EIATTR_PARAM_CBANK
	.align		4
        /*0080*/ 	.byte	0x04, 0x0a
        /*0082*/ 	.short	(.L_90 - .L_89)
	.align		4
.L_89:
        /*0084*/ 	.word	index@(.nv.constant0._Z19transform4d_0213_v2P6__halfPKS_iii)
        /*0088*/ 	.short	0x0380
        /*008a*/ 	.short	0x001c


	//----- nvinfo : EIATTR_SW_WAR
	.align		4
.L_90:
        /*008c*/ 	.byte	0x04, 0x36
        /*008e*/ 	.short	(.L_92 - .L_91)
.L_91:
        /*0090*/ 	.word	0x00000008
.L_92:


//--------------------- .nv.info._Z16transform4d_0213I6__halfEvPT_PKS1_iiii --------------------------
	.section	.nv.info._Z16transform4d_0213I6__halfEvPT_PKS1_iiii,"",@"SHT_CUDA_INFO"
	.sectionflags	@""
	.align	4


	//----- nvinfo : EIATTR_CUDA_API_VERSION
	.align		4
        /*0000*/ 	.byte	0x04, 0x37
        /*0002*/ 	.short	(.L_94 - .L_93)
.L_93:
        /*0004*/ 	.word	0x00000082


	//----- nvinfo : EIATTR_KPARAM_INFO
	.align		4
.L_94:
        /*0008*/ 	.byte	0x04, 0x17
        /*000a*/ 	.short	(.L_96 - .L_95)
.L_95:
        /*000c*/ 	.word	0x00000000
        /*0010*/ 	.short	0x0005
        /*0012*/ 	.short	0x001c
        /*0014*/ 	.byte	0x00, 0xf0, 0x11, 0x00


	//----- nvinfo : EIATTR_KPARAM_INFO
	.align		4
.L_96:
        /*0018*/ 	.byte	0x04, 0x17
        /*001a*/ 	.short	(.L_98 - .L_97)
.L_97:
        /*001c*/ 	.word	0x00000000
        /*0020*/ 	.short	0x0004
        /*0022*/ 	.short	0x0018
        /*0024*/ 	.byte	0x00, 0xf0, 0x11, 0x00


	//----- nvinfo : EIATTR_KPARAM_INFO
	.align		4
.L_98:
        /*0028*/ 	.byte	0x04, 0x17
        /*002a*/ 	.short	(.L_100 - .L_99)
.L_99:
        /*002c*/ 	.word	0x00000000
        /*0030*/ 	.short	0x0003
        /*0032*/ 	.short	0x0014
        /*0034*/ 	.byte	0x00, 0xf0, 0x11, 0x00


	//----- nvinfo : EIATTR_KPARAM_INFO
	.align		4
.L_100:
        /*0038*/ 	.byte	0x04, 0x17
        /*003a*/ 	.short	(.L_102 - .L_101)
.L_101:
        /*003c*/ 	.word	0x00000000
        /*0040*/ 	.short	0x0002
        /*0042*/ 	.short	0x0010
        /*0044*/ 	.byte	0x00, 0xf0, 0x11, 0x00


	//----- nvinfo : EIATTR_KPARAM_INFO
	.align		4
.L_102:
        /*0048*/ 	.byte	0x04, 0x17
        /*004a*/ 	.short	(.L_104 - .L_103)
.L_103:
        /*004c*/ 	.word	0x00000000
        /*0050*/ 	.short	0x0001
        /*0052*/ 	.short	0x0008
        /*0054*/ 	.byte	0x00, 0xf5, 0x21, 0x00


	//----- nvinfo : EIATTR_KPARAM_INFO
	.align		4
.L_104:
        /*0058*/ 	.byte	0x04, 0x17
        /*005a*/ 	.short	(.L_106 - .L_105)
.L_105:
        /*005c*/ 	.word	0x00000000
        /*0060*/ 	.short	0x0000
        /*0062*/ 	.short	0x0000
        /*0064*/ 	.byte	0x00, 0xf5, 0x21, 0x00


	//----- nvinfo : EIATTR_SPARSE_MMA_MASK
	.align		4
.L_106:
        /*0068*/ 	.byte	0x03, 0x50
        /*006a*/ 	.short	0x0000


	//----- nvinfo : EIATTR_MAXREG_COUNT
	.align		4
        /*006c*/ 	.byte	0x03, 0x1b
        /*006e*/ 	.short	0x00ff


	//----- nvinfo : EIATTR_MERCURY_ISA_VERSION
	.align		4
        /*0070*/ 	.byte	0x03, 0x5f
        /*0072*/ 	.short	0x0101


	//----- nvinfo : EIATTR_VRC_CTA_INIT_COUNT
	.align		4
        /*0074*/ 	.byte	0x02, 0x4a
	.zero		1
	.zero		1


	//----- nvinfo : EIATTR_EXIT_INSTR_OFFSETS
	.align		4
        /*0078*/ 	.byte	0x04, 0x1c
        /*007a*/ 	.short	(.L_108 - .L_107)


	//   ....[0]....
.L_107:
        /*007c*/ 	.word	0x000007d0


	//----- nvinfo : EIATTR_CBANK_PARAM_SIZE
	.align		4
.L_108:
        /*0080*/ 	.byte	0x03, 0x19
        /*0082*/ 	.short	0x0020


	//----- nvinfo : EIATTR_PARAM_CBANK
	.align		4
        /*0084*/ 	.byte	0x04, 0x0a
        /*0086*/ 	.short	(.L_110 - .L_109)
	.align		4
.L_109:
        /*0088*/ 	.word	index@(.nv.constant0._Z16transform4d_0213I6__halfEvPT_PKS1_iiii)
        /*008c*/ 	.short	0x0380
        /*008e*/ 	.short	0x0020


	//----- nvinfo : EIATTR_SW_WAR
	.align		4
.L_110:
        /*0090*/ 	.byte	0x04, 0x36
        /*0092*/ 	.short	(.L_112 - .L_111)
.L_111:
        /*0094*/ 	.word	0x00000008
.L_112:


//--------------------- .nv.info._Z16transform4d_0213IfEvPT_PKS0_iiii --------------------------
	.section	.nv.info._Z16transform4d_0213IfEvPT_PKS0_iiii,"",@"SHT_CUDA_INFO"
	.sectionflags	@""
	.align	4


	//----- nvinfo : EIATTR_CUDA_API_VERSION
	.align		4
        /*0000*/ 	.byte	0x04, 0x37
        /*0002*/ 	.short	(.L_114 - .L_113)
.L_113:
        /*0004*/ 	.word	0x00000082


	//----- nvinfo : EIATTR_KPARAM_INFO
	.align		4
.L_114:
        /*0008*/ 	.byte	0x04, 0x17
        /*000a*/ 	.short	(.L_116 - .L_115)
.L_115:
        /*000c*/ 	.word	0x00000000
        /*0010*/ 	.short	0x0005
        /*0012*/ 	.short	0x001c
        /*0014*/ 	.byte	0x00, 0xf0, 0x11, 0x00


	//----- nvinfo : EIATTR_KPARAM_INFO
	.align		4
.L_116:
        /*0018*/ 	.byte	0x04, 0x17
        /*001a*/ 	.short	(.L_118 - .L_117)
.L_117:
        /*001c*/ 	.word	0x00000000
        /*0020*/ 	.short	0x0004
        /*0022*/ 	.short	0x0018
        /*0024*/ 	.byte	0x00, 0xf0, 0x11, 0x00


	//----- nvinfo : EIATTR_KPARAM_INFO
	.align		4
.L_118:
        /*0028*/ 	.byte	0x04, 0x17
        /*002a*/ 	.short	(.L_120 - .L_119)
.L_119:
        /*002c*/ 	.word	0x00000000
        /*0030*/ 	.short	0x0003
        /*0032*/ 	.short	0x0014
        /*0034*/ 	.byte	0x00, 0xf0, 0x11, 0x00


	//----- nvinfo : EIATTR_KPARAM_INFO
	.align		4
.L_120:
        /*0038*/ 	.byte	0x04, 0x17
        /*003a*/ 	.short	(.L_122 - .L_121)
.L_121:
        /*003c*/ 	.word	0x00000000
        /*0040*/ 	.short	0x0002
        /*0042*/ 	.short	0x0010
        /*0044*/ 	.byte	0x00, 0xf0, 0x11, 0x00


	//----- nvinfo : EIATTR_KPARAM_INFO
	.align		4
.L_122:
        /*0048*/ 	.byte	0x04, 0x17
        /*004a*/ 	.short	(.L_124 - .L_123)
.L_123:
        /*004c*/ 	.word	0x00000000
        /*0050*/ 	.short	0x0001
        /*0052*/ 	.short	0x0008
        /*0054*/ 	.byte	0x00, 0xf5, 0x21, 0x00


	//----- nvinfo : EIATTR_KPARAM_INFO
	.align		4
.L_124:
        /*0058*/ 	.byte	0x04, 0x17
        /*005a*/ 	.short	(.L_126 - .L_125)
.L_125:
        /*005c*/ 	.word	0x00000000
        /*0060*/ 	.short	0x0000
        /*0062*/ 	.short	0x0000
        /*0064*/ 	.byte	0x00, 0xf5, 0x21, 0x00


	//----- nvinfo : EIATTR_SPARSE_MMA_MASK
	.align		4
.L_126:
        /*0068*/ 	.byte	0x03, 0x50
        /*006a*/ 	.short	0x0000


	//----- nvinfo : EIATTR_MAXREG_COUNT
	.align		4
        /*006c*/ 	.byte	0x03, 0x1b
        /*006e*/ 	.short	0x00ff


	//----- nvinfo : EIATTR_MERCURY_ISA_VERSION
	.align		4
        /*0070*/ 	.byte	0x03, 0x5f
        /*0072*/ 	.short	0x0101


	//----- nvinfo : EIATTR_VRC_CTA_INIT_COUNT
	.align		4
        /*0074*/ 	.byte	0x02, 0x4a
	.zero		1
	.zero		1


	//----- nvinfo : EIATTR_EXIT_INSTR_OFFSETS
	.align		4
        /*0078*/ 	.byte	0x04, 0x1c
        /*007a*/ 	.short	(.L_128 - .L_127)


	//   ....[0]....
.L_127:
        /*007c*/ 	.word	0x00000370


	//   ....[1]....
        /*0080*/ 	.word	0x000007d0


	//----- nvinfo : EIATTR_CBANK_PARAM_SIZE
	.align		4
.L_128:
        /*0084*/ 	.byte	0x03, 0x19
        /*0086*/ 	.short	0x0020


	//----- nvinfo : EIATTR_PARAM_CBANK
	.align		4
        /*0088*/ 	.byte	0x04, 0x0a
        /*008a*/ 	.short	(.L_130 - .L_129)
	.align		4
.L_129:
        /*008c*/ 	.word	index@(.nv.constant0._Z16transform4d_0213IfEvPT_PKS0_iiii)
        /*0090*/ 	.short	0x0380
        /*0092*/ 	.short	0x0020


	//----- nvinfo : EIATTR_SW_WAR
	.align		4
.L_130:
        /*0094*/ 	.byte	0x04, 0x36
        /*0096*/ 	.short	(.L_132 - .L_131)
.L_131:
        /*0098*/ 	.word	0x00000008
.L_132:


//--------------------- .nv.info._Z26bias_add_transform_0213_v2P6__halfPKS_S2_iii --------------------------
	.section	.nv.info._Z26bias_add_transform_0213_v2P6__halfPKS_S2_iii,"",@"SHT_CUDA_INFO"
	.sectionflags	@""
	.align	4


	//----- nvinfo : EIATTR_CUDA_API_VERSION
	.align		4
        /*0000*/ 	.byte	0x04, 0x37
        /*0002*/ 	.short	(.L_134 - .L_133)
.L_133:
        /*0004*/ 	.word	0x00000082


	//----- nvinfo : EIATTR_KPARAM_INFO
	.align		4
.L_134:
        /*0008*/ 	.byte	0x04, 0x17
        /*000a*/ 	.short	(.L_136 - .L_135)
.L_135:
        /*000c*/ 	.word	0x00000000
        /*0010*/ 	.short	0x0005
        /*0012*/ 	.short	0x0020
        /*0014*/ 	.byte	0x00, 0xf0, 0x11, 0x00


	//----- nvinfo : EIATTR_KPARAM_INFO
	.align		4
.L_136:
        /*0018*/ 	.byte	0x04, 0x17
        /*001a*/ 	.short	(.L_138 - .L_137)
.L_137:
        /*001c*/ 	.word	0x00000000
        /*0020*/ 	.short	0x0004
        /*0022*/ 	.short	0x001c
        /*0024*/ 	.byte	0x00, 0xf0, 0x11, 0x00


	//----- nvinfo : EIATTR_KPARAM_INFO
	.align		4
.L_138:
        /*0028*/ 	.byte	0x04, 0x17
        /*002a*/ 	.short	(.L_140 - .L_139)
.L_139:
        /*002c*/ 	.word	0x00000000
        /*0030*/ 	.short	0x0003
        /*0032*/ 	.short	0x0018
        /*0034*/ 	.byte	0x00, 0xf0, 0x11, 0x00


	//----- nvinfo : EIATTR_KPARAM_INFO
	.align		4
.L_140:
        /*0038*/ 	.byte	0x04, 0x17
        /*003a*/ 	.short	(.L_142 - .L_141)
.L_141:
        /*003c*/ 	.word	0x00000000
        /*0040*/ 	.short	0x0002
        /*0042*/ 	.short	0x0010
        /*0044*/ 	.byte	0x00, 0xf5, 0x21, 0x00


	//----- nvinfo : EIATTR_KPARAM_INFO
	.align		4
.L_142:
        /*0048*/ 	.byte	0x04, 0x17
        /*004a*/ 	.short	(.L_144 - .L_143)
.L_143:
        /*004c*/ 	.word	0x00000000
        /*0050*/ 	.short	0x0001
        /*0052*/ 	.short	0x0008
        /*0054*/ 	.byte	0x00, 0xf5, 0x21, 0x00


	//----- nvinfo : EIATTR_KPARAM_INFO
	.align		4
.L_144:
        /*0058*/ 	.byte	0x04, 0x17
        /*005a*/ 	.short	(.L_146 - .L_145)
.L_145:
        /*005c*/ 	.word	0x00000000
        /*0060*/ 	.short	0x0000
        /*0062*/ 	.short	0x0000
        /*0064*/ 	.byte	0x00, 0xf5, 0x21, 0x00


	//----- nvinfo : EIATTR_SPARSE_MMA_MASK
	.align		4
.L_146:
        /*0068*/ 	.byte	0x03, 0x50
        /*006a*/ 	.short	0x0000


	//----- nvinfo : EIATTR_MAXREG_COUNT
	.align		4
        /*006c*/ 	.byte	0x03, 0x1b
        /*006e*/ 	.short	0x00ff


	//----- nvinfo : EIATTR_NUM_BARRIERS
	.align		4
        /*0070*/ 	.byte	0x02, 0x4c
        /*0072*/ 	.byte	0x01
	.zero		1


	//----- nvinfo : EIATTR_MERCURY_ISA_VERSION
	.align		4
        /*0074*/ 	.byte	0x03, 0x5f
        /*0076*/ 	.short	0x0101


	//----- nvinfo : EIATTR_VRC_CTA_INIT_COUNT
	.align		4
        /*0078*/ 	.byte	0x02, 0x4a
	.zero		1
	.zero		1


	//----- nvinfo : EIATTR_EXIT_INSTR_OFFSETS
	.align		4
        /*007c*/ 	.byte	0x04, 0x1c
        /*007e*/ 	.short	(.L_148 - .L_147)


	//   ....[0]....
.L_147:
        /*0080*/ 	.word	0x000007d0


	//----- nvinfo : EIATTR_CRS_STACK_SIZE
	.align		4
.L_148:
        /*0084*/ 	.byte	0x04, 0x1e
        /*0086*/ 	.short	(.L_150 - .L_149)
.L_149:
        /*0088*/ 	.word	0x00000000


	//----- nvinfo : EIATTR_CBANK_PARAM_SIZE
	.align		4
.L_150:
        /*008c*/ 	.byte	0x03, 0x19
        /*008e*/ 	.short	0x0024


	//----- nvinfo : EIATTR_PARAM_CBANK
	.align		4
        /*0090*/ 	.byte	0x04, 0x0a
        /*0092*/ 	.short	(.L_152 - .L_151)
	.align		4
.L_151:
        /*0094*/ 	.word	index@(.nv.constant0._Z26bias_add_transform_0213_v2P6__halfPKS_S2_iii)
        /*0098*/ 	.short	0x0380
        /*009a*/ 	.short	0x0024


	//----- nvinfo : EIATTR_SW_WAR
	.align		4
.L_152:
        /*009c*/ 	.byte	0x04, 0x36
        /*009e*/ 	.short	(.L_154 - .L_153)
.L_153:
        /*00a0*/ 	.word	0x00000008
.L_154:


//--------------------- .nv.info._Z23bias_add_transform_0213I6__halfEvPT_PKS1_S4_iiii --------------------------
	.section	.nv.info._Z23bias_add_transform_0213I6__halfEvPT_PKS1_S4_iiii,"",@"SHT_CUDA_INFO"
	.sectionflags	@""
	.align	4


	//----- nvinfo : EIATTR_CUDA_API_VERSION
	.align		4
        /*0000*/ 	.byte	0x04, 0x37
        /*0002*/ 	.short	(.L_156 - .L_155)
.L_155:
        /*0004*/ 	.word	0x00000082


	//----- nvinfo : EIATTR_KPARAM_INFO
	.align		4
.L_156:
        /*0008*/ 	.byte	0x04, 0x17
        /*000a*/ 	.short	(.L_158 - .L_157)
.L_157:
        /*000c*/ 	.word	0x00000000
        /*0010*/ 	.short	0x0006
        /*0012*/ 	.short	0x0024
        /*0014*/ 	.byte	0x00, 0xf0, 0x11, 0x00


	//----- nvinfo : EIATTR_KPARAM_INFO
	.align		4
.L_158:
        /*0018*/ 	.byte	0x04, 0x17
        /*001a*/ 	.short	(.L_160 - .L_159)
.L_159:
        /*001c*/ 	.word	0x00000000
        /*0020*/ 	.short	0x0005
        /*0022*/ 	.short	0x0020
        /*0024*/ 	.byte	0x00, 0xf0, 0x11, 0x00


	//----- nvinfo : EIATTR_KPARAM_INFO
	.align		4
.L_160:
        /*0028*/ 	.byte	0x04, 0x17
        /*002a*/ 	.short	(.L_162 - .L_161)
.L_161:
        /*002c*/ 	.word	0x00000000
        /*0030*/ 	.short	0x0004
        /*0032*/ 	.short	0x001c
        /*0034*/ 	.byte	0x00, 0xf0, 0x11, 0x00


	//----- nvinfo : EIATTR_KPARAM_INFO
	.align		4
.L_162:
        /*0038*/ 	.byte	0x04, 0x17
        /*003a*/ 	.short	(.L_164 - .L_163)
.L_163:
        /*003c*/ 	.word	0x00000000
        /*0040*/ 	.short	0x0003
        /*0042*/ 	.short	0x0018
        /*0044*/ 	.byte	0x00, 0xf0, 0x11, 0x00


	//----- nvinfo : EIATTR_KPARAM_INFO
	.align		4
.L_164:
        /*0048*/ 	.byte	0x04, 0x17
        /*004a*/ 	.short	(.L_166 - .L_165)
.L_165:
        /*004c*/ 	.word	0x00000000
        /*0050*/ 	.short	0x0002
        /*0052*/ 	.short	0x0010
        /*0054*/ 	.byte	0x00, 0xf5, 0x21, 0x00


	//----- nvinfo : EIATTR_KPARAM_INFO
	.align		4
.L_166:
        /*0058*/ 	.byte	0x04, 0x17
        /*005a*/ 	.short	(.L_168 - .L_167)
.L_167:
        /*005c*/ 	.word	0x00000000
        /*0060*/ 	.short	0x0001
        /*0062*/ 	.short	0x0008
        /*0064*/ 	.byte	0x00, 0xf5, 0x21, 0x00


	//----- nvinfo : EIATTR_KPARAM_INFO
	.align		4
.L_168:
        /*0068*/ 	.byte	0x04, 0x17
        /*006a*/ 	.short	(.L_170 - .L_169)
.L_169:
        /*006c*/ 	.word	0x00000000
        /*0070*/ 	.short	0x0000
        /*0072*/ 	.short	0x0000
        /*0074*/ 	.byte	0x00, 0xf5, 0x21, 0x00


	//----- nvinfo : EIATTR_SPARSE_MMA_MASK
	.align		4
.L_170:
        /*0078*/ 	.byte	0x03, 0x50
        /*007a*/ 	.short	0x0000


	//----- nvinfo : EIATTR_MAXREG_COUNT
	.align		4
        /*007c*/ 	.byte	0x03, 0x1b
        /*007e*/ 	.short	0x00ff


	//----- nvinfo : EIATTR_MERCURY_ISA_VERSION
	.align		4
        /*0080*/ 	.byte	0x03, 0x5f
        /*0082*/ 	.short	0x0101


	//----- nvinfo : EIATTR_VRC_CTA_INIT_COUNT
	.align		4
        /*0084*/ 	.byte	0x02, 0x4a
	.zero		1
	.zero		1


	//----- nvinfo : EIATTR_EXIT_INSTR_OFFSETS
	.align		4
        /*0088*/ 	.byte	0x04, 0x1c
        /*008a*/ 	.short	(.L_172 - .L_171)


	//   ....[0]....
.L_171:
        /*008c*/ 	.word	0x000009c0


	//----- nvinfo : EIATTR_CBANK_PARAM_SIZE
	.align		4
.L_172:
        /*0090*/ 	.byte	0x03, 0x19
        /*0092*/ 	.short	0x0028


	//----- nvinfo : EIATTR_PARAM_CBANK
	.align		4
        /*0094*/ 	.byte	0x04, 0x0a
        /*0096*/ 	.short	(.L_174 - .L_173)
	.align		4
.L_173:
        /*0098*/ 	.word	index@(.nv.constant0._Z23bias_add_transform_0213I6__halfEvPT_PKS1_S4_iiii)
        /*009c*/ 	.short	0x0380
        /*009e*/ 	.short	0x0028


	//----- nvinfo : EIATTR_SW_WAR
	.align		4
.L_174:
        /*00a0*/ 	.byte	0x04, 0x36
        /*00a2*/ 	.short	(.L_176 - .L_175)
.L_175:
        /*00a4*/ 	.word	0x00000008
.L_176:


//--------------------- .nv.info._Z23bias_add_transform_0213IfEvPT_PKS0_S3_iiii --------------------------
	.section	.nv.info._Z23bias_add_transform_0213IfEvPT_PKS0_S3_iiii,"",@"SHT_CUDA_INFO"
	.sectionflags	@""
	.align	4


	//----- nvinfo : EIATTR_CUDA_API_VERSION
	.align		4
        /*0000*/ 	.byte	0x04, 0x37
        /*0002*/ 	.short	(.L_178 - .L_177)
.L_177:
        /*0004*/ 	.word	0x00000082


	//----- nvinfo : EIATTR_KPARAM_INFO
	.align		4
.L_178:
        /*0008*/ 	.byte	0x04, 0x17
        /*000a*/ 	.short	(.L_180 - .L_179)
.L_179:
        /*000c*/ 	.word	0x00000000
        /*0010*/ 	.short	0x0006
        /*0012*/ 	.short	0x0024
        /*0014*/ 	.byte	0x00, 0xf0, 0x11, 0x00


	//----- nvinfo : EIATTR_KPARAM_INFO
	.align		4
.L_180:
        /*0018*/ 	.byte	0x04, 0x17
        /*001a*/ 	.short	(.L_182 - .L_181)
.L_181:
        /*001c*/ 	.word	0x00000000
        /*0020*/ 	.short	0x0005
        /*0022*/ 	.short	0x0020
        /*0024*/ 	.byte	0x00, 0xf0, 0x11, 0x00


	//----- nvinfo : EIATTR_KPARAM_INFO
	.align		4
.L_182:
        /*0028*/ 	.byte	0x04, 0x17
        /*002a*/ 	.short	(.L_184 - .L_183)
.L_183:
        /*002c*/ 	.word	0x00000000
        /*0030*/ 	.short	0x0004
        /*0032*/ 	.short	0x001c
        /*0034*/ 	.byte	0x00, 0xf0, 0x11, 0x00


	//----- nvinfo : EIATTR_KPARAM_INFO
	.align		4
.L_184:
        /*0038*/ 	.byte	0x04, 0x17
        /*003a*/ 	.short	(.L_186 - .L_185)
.L_185:
        /*003c*/ 	.word	0x00000000
        /*0040*/ 	.short	0x0003
        /*0042*/ 	.short	0x0018
        /*0044*/ 	.byte	0x00, 0xf0, 0x11, 0x00


	//----- nvinfo : EIATTR_KPARAM_INFO
	.align		4
.L_186:
        /*0048*/ 	.byte	0x04, 0x17
        /*004a*/ 	.short	(.L_188 - .L_187)
.L_187:
        /*004c*/ 	.word	0x00000000
        /*0050*/ 	.short	0x0002
        /*0052*/ 	.short	0x0010
        /*0054*/ 	.byte	0x00, 0xf5, 0x21, 0x00


	//----- nvinfo : EIATTR_KPARAM_INFO
	.align		4
.L_188:
        /*0058*/ 	.byte	0x04, 0x17
        /*005a*/ 	.short	(.L_190 - .L_189)
.L_189:
        /*005c*/ 	.word	0x00000000
        /*0060*/ 	.short	0x0001
        /*0062*/ 	.short	0x0008
        /*0064*/ 	.byte	0x00, 0xf5, 0x21, 0x00


	//----- nvinfo : EIATTR_KPARAM_INFO
	.align		4
.L_190:
        /*0068*/ 	.byte	0x04, 0x17
        /*006a*/ 	.short	(.L_192 - .L_191)
.L_191:
        /*006c*/ 	.word	0x00000000
        /*0070*/ 	.short	0x0000
        /*0072*/ 	.short	0x0000
        /*0074*/ 	.byte	0x00, 0xf5, 0x21, 0x00


	//----- nvinfo : EIATTR_SPARSE_MMA_MASK
	.align		4
.L_192:
        /*0078*/ 	.byte	0x03, 0x50
        /*007a*/ 	.short	0x0000


	//----- nvinfo : EIATTR_MAXREG_COUNT
	.align		4
        /*007c*/ 	.byte	0x03, 0x1b
        /*007e*/ 	.short	0x00ff


	//----- nvinfo : EIATTR_MERCURY_ISA_VERSION
	.align		4
        /*0080*/ 	.byte	0x03, 0x5f
        /*0082*/ 	.short	0x0101


	//----- nvinfo : EIATTR_VRC_CTA_INIT_COUNT
	.align		4
        /*0084*/ 	.byte	0x02, 0x4a
	.zero		1
	.zero		1


	//----- nvinfo : EIATTR_EXIT_INSTR_OFFSETS
	.align		4
        /*0088*/ 	.byte	0x04, 0x1c
        /*008a*/ 	.short	(.L_194 - .L_193)


	//   ....[0]....
.L_193:
        /*008c*/ 	.word	0x00000720


	//----- nvinfo : EIATTR_CBANK_PARAM_SIZE
	.align		4
.L_194:
        /*0090*/ 	.byte	0x03, 0x19
        /*0092*/ 	.short	0x0028


	//----- nvinfo : EIATTR_PARAM_CBANK
	.align		4
        /*0094*/ 	.byte	0x04, 0x0a
        /*0096*/ 	.short	(.L_196 - .L_195)
	.align		4
.L_195:
        /*0098*/ 	.word	index@(.nv.constant0._Z23bias_add_transform_0213IfEvPT_PKS0_S3_iiii)
        /*009c*/ 	.short	0x0380
        /*009e*/ 	.short	0x0028


	//----- nvinfo : EIATTR_SW_WAR
	.align		4
.L_196:
        /*00a0*/ 	.byte	0x04, 0x36
        /*00a2*/ 	.short	(.L_198 - .L_197)
.L_197:
        /*00a4*/ 	.word	0x00000008
.L_198:


//--------------------- .nv.info._Z14transform_0213I6__halfEvPT_PKS1_iiii --------------------------
	.section	.nv.info._Z14transform_0213I6__halfEvPT_PKS1_iiii,"",@"SHT_CUDA_INFO"
	.sectionflags	@""
	.align	4


	//----- nvinfo : EIATTR_CUDA_API_VERSION
	.align		4
        /*0000*/ 	.byte	0x04, 0x37
        /*0002*/ 	.short	(.L_200 - .L_199)
.L_199:
        /*0004*/ 	.word	0x00000082


	//----- nvinfo : EIATTR_KPARAM_INFO
	.align		4
.L_200:
        /*0008*/ 	.byte	0x04, 0x17
        /*000a*/ 	.short	(.L_202 - .L_201)
.L_201:
        /*000c*/ 	.word	0x00000000
        /*0010*/ 	.short	0x0005
        /*0012*/ 	.short	0x001c
        /*0014*/ 	.byte	0x00, 0xf0, 0x11, 0x00


	//----- nvinfo : EIATTR_KPARAM_INFO
	.align		4
.L_202:
        /*0018*/ 	.byte	0x04, 0x17
        /*001a*/ 	.short	(.L_204 - .L_203)
.L_203:
        /*001c*/ 	.word	0x00000000
        /*0020*/ 	.short	0x0004
        /*0022*/ 	.short	0x0018
        /*0024*/ 	.byte	0x00, 0xf0, 0x11, 0x00


	//----- nvinfo : EIATTR_KPARAM_INFO
	.align		4
.L_204:
        /*0028*/ 	.byte	0x04, 0x17
        /*002a*/ 	.short	(.L_206 - .L_205)
.L_205:
        /*002c*/ 	.word	0x00000000
        /*0030*/ 	.short	0x0003
        /*0032*/ 	.short	0x0014
        /*0034*/ 	.byte	0x00, 0xf0, 0x11, 0x00


	//----- nvinfo : EIATTR_KPARAM_INFO
	.align		4
.L_206:
        /*0038*/ 	.byte	0x04, 0x17
        /*003a*/ 	.short	(.L_208 - .L_207)
.L_207:
        /*003c*/ 	.word	0x00000000
        /*0040*/ 	.short	0x0002
        /*0042*/ 	.short	0x0010
        /*0044*/ 	.byte	0x00, 0xf0, 0x11, 0x00


	//----- nvinfo : EIATTR_KPARAM_INFO
	.align		4
.L_208:
        /*0048*/ 	.byte	0x04, 0x17
        /*004a*/ 	.short	(.L_210 - .L_209)
.L_209:
        /*004c*/ 	.word	0x00000000
        /*0050*/ 	.short	0x0001
        /*0052*/ 	.short	0x0008
        /*0054*/ 	.byte	0x00, 0xf5, 0x21, 0x00


	//----- nvinfo : EIATTR_KPARAM_INFO
	.align		4
.L_210:
        /*0058*/ 	.byte	0x04, 0x17
        /*005a*/ 	.short	(.L_212 - .L_211)
.L_211:
        /*005c*/ 	.word	0x00000000
        /*0060*/ 	.short	0x0000
        /*0062*/ 	.short	0x0000
        /*0064*/ 	.byte	0x00, 0xf5, 0x21, 0x00


	//----- nvinfo : EIATTR_SPARSE_MMA_MASK
	.align		4
.L_212:
        /*0068*/ 	.byte	0x03, 0x50
        /*006a*/ 	.short	0x0000


	//----- nvinfo : EIATTR_MAXREG_COUNT
	.align		4
        /*006c*/ 	.byte	0x03, 0x1b
        /*006e*/ 	.short	0x00ff


	//----- nvinfo : EIATTR_MERCURY_ISA_VERSION
	.align		4
        /*0070*/ 	.byte	0x03, 0x5f
        /*0072*/ 	.short	0x0101


	//----- nvinfo : EIATTR_VRC_CTA_INIT_COUNT
	.align		4
        /*0074*/ 	.byte	0x02, 0x4a
	.zero		1
	.zero		1


	//----- nvinfo : EIATTR_EXIT_INSTR_OFFSETS
	.align		4
        /*0078*/ 	.byte	0x04, 0x1c
        /*007a*/ 	.short	(.L_214 - .L_213)


	//   ....[0]....
.L_213:
        /*007c*/ 	.word	0x000005c0


	//----- nvinfo : EIATTR_CBANK_PARAM_SIZE
	.align		4
.L_214:
        /*0080*/ 	.byte	0x03, 0x19
        /*0082*/ 	.short	0x0020


	//----- nvinfo : EIATTR_PARAM_CBANK
	.align		4
        /*0084*/ 	.byte	0x04, 0x0a
        /*0086*/ 	.short	(.L_216 - .L_215)
	.align		4
.L_215:
        /*0088*/ 	.word	index@(.nv.constant0._Z14transform_0213I6__halfEvPT_PKS1_iiii)
        /*008c*/ 	.short	0x0380
        /*008e*/ 	.short	0x0020


	//----- nvinfo : EIATTR_SW_WAR
	.align		4
.L_216:
        /*0090*/ 	.byte	0x04, 0x36
        /*0092*/ 	.short	(.L_218 - .L_217)
.L_217:
        /*0094*/ 	.word	0x00000008
.L_218:


//--------------------- .nv.info._Z14transform_0213IfEvPT_PKS0_iiii --------------------------
	.section	.nv.info._Z14transform_0213IfEvPT_PKS0_iiii,"",@"SHT_CUDA_INFO"
	.sectionflags	@""
	.align	4


	//----- nvinfo : EIATTR_CUDA_API_VERSION
	.align		4
        /*0000*/ 	.byte	0x04, 0x37
        /*0002*/ 	.short	(.L_220 - .L_219)
.L_219:
        /*0004*/ 	.word	0x00000082


	//----- nvinfo : EIATTR_KPARAM_INFO
	.align		4
.L_220:
        /*0008*/ 	.byte	0x04, 0x17
        /*000a*/ 	.short	(.L_222 - .L_221)
.L_221:
        /*000c*/ 	.word	0x00000000
        /*0010*/ 	.short	0x0005
        /*0012*/ 	.short	0x001c
        /*0014*/ 	.byte	0x00, 0xf0, 0x11, 0x00


	//----- nvinfo : EIATTR_KPARAM_INFO
	.align		4
.L_222:
        /*0018*/ 	.byte	0x04, 0x17
        /*001a*/ 	.short	(.L_224 - .L_223)
.L_223:
        /*001c*/ 	.word	0x00000000
        /*0020*/ 	.short	0x0004
        /*0022*/ 	.short	0x0018
        /*0024*/ 	.byte	0x00, 0xf0, 0x11, 0x00


	//----- nvinfo : EIATTR_KPARAM_INFO
	.align		4
.L_224:
        /*0028*/ 	.byte	0x04, 0x17
        /*002a*/ 	.short	(.L_226 - .L_225)
.L_225:
        /*002c*/ 	.word	0x00000000
        /*0030*/ 	.short	0x0003
        /*0032*/ 	.short	0x0014
        /*0034*/ 	.byte	0x00, 0xf0, 0x11, 0x00


	//----- nvinfo : EIATTR_KPARAM_INFO
	.align		4
.L_226:
        /*0038*/ 	.byte	0x04, 0x17
        /*003a*/ 	.short	(.L_228 - .L_227)
.L_227:
        /*003c*/ 	.word	0x00000000
        /*0040*/ 	.short	0x0002
        /*0042*/ 	.short	0x0010
        /*0044*/ 	.byte	0x00, 0xf0, 0x11, 0x00


	//----- nvinfo : EIATTR_KPARAM_INFO
	.align		4
.L_228:
        /*0048*/ 	.byte	0x04, 0x17
        /*004a*/ 	.short	(.L_230 - .L_229)
.L_229:
        /*004c*/ 	.word	0x00000000
        /*0050*/ 	.short	0x0001
        /*0052*/ 	.short	0x0008
        /*0054*/ 	.byte	0x00, 0xf5, 0x21, 0x00


	//----- nvinfo : EIATTR_KPARAM_INFO
	.align		4
.L_230:
        /*0058*/ 	.byte	0x04, 0x17
        /*005a*/ 	.short	(.L_232 - .L_231)
.L_231:
        /*005c*/ 	.word	0x00000000
        /*0060*/ 	.short	0x0000
        /*0062*/ 	.short	0x0000
        /*0064*/ 	.byte	0x00, 0xf5, 0x21, 0x00


	//----- nvinfo : EIATTR_SPARSE_MMA_MASK
	.align		4
.L_232:
        /*0068*/ 	.byte	0x03, 0x50
        /*006a*/ 	.short	0x0000


	//----- nvinfo : EIATTR_MAXREG_COUNT
	.align		4
        /*006c*/ 	.byte	0x03, 0x1b
        /*006e*/ 	.short	0x00ff


	//----- nvinfo : EIATTR_MERCURY_ISA_VERSION
	.align		4
        /*0070*/ 	.byte	0x03, 0x5f
        /*0072*/ 	.short	0x0101


	//----- nvinfo : EIATTR_VRC_CTA_INIT_COUNT
	.align		4
        /*0074*/ 	.byte	0x02, 0x4a
	.zero		1
	.zero		1


	//----- nvinfo : EIATTR_EXIT_INSTR_OFFSETS
	.align		4
        /*0078*/ 	.byte	0x04, 0x1c
        /*007a*/ 	.short	(.L_234 - .L_233)


	//   ....[0]....
.L_233:
        /*007c*/ 	.word	0x000005c0


	//----- nvinfo : EIATTR_CBANK_PARAM_SIZE
	.align		4
.L_234:
        /*0080*/ 	.byte	0x03, 0x19
        /*0082*/ 	.short	0x0020


	//----- nvinfo : EIATTR_PARAM_CBANK
	.align		4
        /*0084*/ 	.byte	0x04, 0x0a
        /*0086*/ 	.short	(.L_236 - .L_235)
	.align		4
.L_235:
        /*0088*/ 	.word	index@(.nv.constant0._Z14transform_0213IfEvPT_PKS0_iiii)
        /*008c*/ 	.short	0x0380
        /*008e*/ 	.short	0x0020


	//----- nvinfo : EIATTR_SW_WAR
	.align		4
.L_236:
        /*0090*/ 	.byte	0x04, 0x36
        /*0092*/ 	.short	(.L_238 - .L_237)
.L_237:
        /*0094*/ 	.word	0x00000008
.L_238:


//--------------------- .nv.info._Z16Transpose_KernelIfEvPKT_PS0_ii --------------------------
	.section	.nv.info._Z16Transpose_KernelIfEvPKT_PS0_ii,"",@"SHT_CUDA_INFO"
	.sectionflags	@""
	.align	4


	//----- nvinfo : EIATTR_CUDA_API_VERSION
	.align		4
        /*0000*/ 	.byte	0x04, 0x37
        /*0002*/ 	.short	(.L_240 - .L_239)
.L_239:
        /*0004*/ 	.word	0x00000082


	//----- nvinfo : EIATTR_KPARAM_INFO
	.align		4
.L_240:
        /*0008*/ 	.byte	0x04, 0x17
        /*000a*/ 	.short	(.L_242 - .L_241)
.L_241:
        /*000c*/ 	.word	0x00000000
        /*0010*/ 	.short	0x0003
        /*0012*/ 	.short	0x0014
        /*0014*/ 	.byte	0x00, 0xf0, 0x11, 0x00


	//----- nvinfo : EIATTR_KPARAM_INFO
	.align		4
.L_242:
        /*0018*/ 	.byte	0x04, 0x17
        /*001a*/ 	.short	(.L_244 - .L_243)
.L_243:
        /*001c*/ 	.word	0x00000000
        /*0020*/ 	.short	0x0002
        /*0022*/ 	.short	0x0010
        /*0024*/ 	.byte	0x00, 0xf0, 0x11, 0x00


	//----- nvinfo : EIATTR_KPARAM_INFO
	.align		4
.L_244:
        /*0028*/ 	.byte	0x04, 0x17
        /*002a*/ 	.short	(.L_246 - .L_245)
.L_245:
        /*002c*/ 	.word	0x00000000
        /*0030*/ 	.short	0x0001
        /*0032*/ 	.short	0x0008
        /*0034*/ 	.byte	0x00, 0xf5, 0x21, 0x00


	//----- nvinfo : EIATTR_KPARAM_INFO
	.align		4
.L_246:
        /*0038*/ 	.byte	0x04, 0x17
        /*003a*/ 	.short	(.L_248 - .L_247)
.L_247:
        /*003c*/ 	.word	0x00000000
        /*0040*/ 	.short	0x0000
        /*0042*/ 	.short	0x0000
        /*0044*/ 	.byte	0x00, 0xf5, 0x21, 0x00


	//----- nvinfo : EIATTR_SPARSE_MMA_MASK
	.align		4
.L_248:
        /*0048*/ 	.byte	0x03, 0x50
        /*004a*/ 	.short	0x0000


	//----- nvinfo : EIATTR_MAXREG_COUNT
	.align		4
        /*004c*/ 	.byte	0x03, 0x1b
        /*004e*/ 	.short	0x00ff


	//----- nvinfo : EIATTR_NUM_BARRIERS
	.align		4
        /*0050*/ 	.byte	0x02, 0x4c
        /*0052*/ 	.byte	0x01
	.zero		1


	//----- nvinfo : EIATTR_MERCURY_ISA_VERSION
	.align		4
        /*0054*/ 	.byte	0x03, 0x5f
        /*0056*/ 	.short	0x0101


	//----- nvinfo : EIATTR_VRC_CTA_INIT_COUNT
	.align		4
        /*0058*/ 	.byte	0x02, 0x4a
	.zero		1
	.zero		1


	//----- nvinfo : EIATTR_EXIT_INSTR_OFFSETS
	.align		4
        /*005c*/ 	.byte	0x04, 0x1c
        /*005e*/ 	.short	(.L_250 - .L_249)


	//   ....[0]....
.L_249:
        /*0060*/ 	.word	0x00000360


	//----- nvinfo : EIATTR_CBANK_PARAM_SIZE
	.align		4
.L_250:
        /*0064*/ 	.byte	0x03, 0x19
        /*0066*/ 	.short	0x0018


	//----- nvinfo : EIATTR_PARAM_CBANK
	.align		4
        /*0068*/ 	.byte	0x04, 0x0a
        /*006a*/ 	.short	(.L_252 - .L_251)
	.align		4
.L_251:
        /*006c*/ 	.word	index@(.nv.constant0._Z16Transpose_KernelIfEvPKT_PS0_ii)
        /*0070*/ 	.short	0x0380
        /*0072*/ 	.short	0x0018


	//----- nvinfo : EIATTR_SW_WAR
	.align		4
.L_252:
        /*0074*/ 	.byte	0x04, 0x36
        /*0076*/ 	.short	(.L_254 - .L_253)
.L_253:
        /*0078*/ 	.word	0x00000008
.L_254:


//--------------------- .nv.info._Z16Transpose_KernelI6__halfEvPKT_PS1_ii --------------------------
	.section	.nv.info._Z16Transpose_KernelI6__halfEvPKT_PS1_ii,"",@"SHT_CUDA_INFO"
	.sectionflags	@""
	.align	4


	//----- nvinfo : EIATTR_CUDA_API_VERSION
	.align		4
        /*0000*/ 	.byte	0x04, 0x37
        /*0002*/ 	.short	(.L_256 - .L_255)
.L_255:
        /*0004*/ 	.word	0x00000082


	//----- nvinfo : EIATTR_KPARAM_INFO
	.align		4
.L_256:
        /*0008*/ 	.byte	0x04, 0x17
        /*000a*/ 	.short	(.L_258 - .L_257)
.L_257:
        /*000c*/ 	.word	0x00000000
        /*0010*/ 	.short	0x0003
        /*0012*/ 	.short	0x0014
        /*0014*/ 	.byte	0x00, 0xf0, 0x11, 0x00


	//----- nvinfo : EIATTR_KPARAM_INFO
	.align		4
.L_258:
        /*0018*/ 	.byte	0x04, 0x17
        /*001a*/ 	.short	(.L_260 - .L_259)
.L_259:
        /*001c*/ 	.word	0x00000000
        /*0020*/ 	.short	0x0002
        /*0022*/ 	.short	0x0010
        /*0024*/ 	.byte	0x00, 0xf0, 0x11, 0x00


	//----- nvinfo : EIATTR_KPARAM_INFO
	.align		4
.L_260:
        /*0028*/ 	.byte	0x04, 0x17
        /*002a*/ 	.short	(.L_262 - .L_261)
.L_261:
        /*002c*/ 	.word	0x00000000
        /*0030*/ 	.short	0x0001
        /*0032*/ 	.short	0x0008
        /*0034*/ 	.byte	0x00, 0xf5, 0x21, 0x00


	//----- nvinfo : EIATTR_KPARAM_INFO
	.align		4
.L_262:
        /*0038*/ 	.byte	0x04, 0x17
        /*003a*/ 	.short	(.L_264 - .L_263)
.L_263:
        /*003c*/ 	.word	0x00000000
        /*0040*/ 	.short	0x0000
        /*0042*/ 	.short	0x0000
        /*0044*/ 	.byte	0x00, 0xf5, 0x21, 0x00


	//----- nvinfo : EIATTR_SPARSE_MMA_MASK
	.align		4
.L_264:
        /*0048*/ 	.byte	0x03, 0x50
        /*004a*/ 	.short	0x0000


	//----- nvinfo : EIATTR_MAXREG_COUNT
	.align		4
        /*004c*/ 	.byte	0x03, 0x1b
        /*004e*/ 	.short	0x00ff


	//----- nvinfo : EIATTR_NUM_BARRIERS
	.align		4
        /*0050*/ 	.byte	0x02, 0x4c
        /*0052*/ 	.byte	0x01
	.zero		1


	//----- nvinfo : EIATTR_MERCURY_ISA_VERSION
	.align		4
        /*0054*/ 	.byte	0x03, 0x5f
        /*0056*/ 	.short	0x0101


	//----- nvinfo : EIATTR_VRC_CTA_INIT_COUNT
	.align		4
        /*0058*/ 	.byte	0x02, 0x4a
	.zero		1
	.zero		1


	//----- nvinfo : EIATTR_EXIT_INSTR_OFFSETS
	.align		4
        /*005c*/ 	.byte	0x04, 0x1c
        /*005e*/ 	.short	(.L_266 - .L_265)


	//   ....[0]....
.L_265:
        /*0060*/ 	.word	0x00000360


	//----- nvinfo : EIATTR_CBANK_PARAM_SIZE
	.align		4
.L_266:
        /*0064*/ 	.byte	0x03, 0x19
        /*0066*/ 	.short	0x0018


	//----- nvinfo : EIATTR_PARAM_CBANK
	.align		4
        /*0068*/ 	.byte	0x04, 0x0a
        /*006a*/ 	.short	(.L_268 - .L_267)
	.align		4
.L_267:
        /*006c*/ 	.word	index@(.nv.constant0._Z16Transpose_KernelI6__halfEvPKT_PS1_ii)
        /*0070*/ 	.short	0x0380
        /*0072*/ 	.short	0x0018


	//----- nvinfo : EIATTR_SW_WAR
	.align		4
.L_268:
        /*0074*/ 	.byte	0x04, 0x36
        /*0076*/ 	.short	(.L_270 - .L_269)
.L_269:
        /*0078*/ 	.word	0x00000008
.L_270:


//--------------------- .nv.callgraph             --------------------------
	.section	.nv.callgraph,"",@"SHT_CUDA_CALLGRAPH"
	.align	4
	.sectionentsize	8
	.align		4
        /*0000*/ 	.word	0x00000000
	.align		4
        /*0004*/ 	.word	0xffffffff
	.align		4
        /*0008*/ 	.word	0x00000000
	.align		4
        /*000c*/ 	.word	0xfffffffe
	.align		4
        /*0010*/ 	.word	0x00000000
	.align		4
        /*0014*/ 	.word	0xfffffffd
	.align		4
        /*0018*/ 	.word	0x00000000
	.align		4
        /*001c*/ 	.word	0xfffffffc


//--------------------- .nv.constant4             --------------------------
	.section	.nv.constant4,"a",@progbits
	.align	8
	.align		8
.nv.constant4:
        /*0000*/ 	.dword	precalc_xorwow_matrix
	.align		8
        /*0008*/ 	.dword	precalc_xorwow_offset_matrix
	.align		8
        /*0010*/ 	.dword	mrg32k3aM1
	.align		8
        /*0018*/ 	.dword	mrg32k3aM2
	.align		8
        /*0020*/ 	.dword	mrg32k3aM1SubSeq
	.align		8
        /*0028*/ 	.dword	mrg32k3aM2SubSeq
	.align		8
        /*0030*/ 	.dword	mrg32k3aM1Seq
	.align		8
        /*0038*/ 	.dword	mrg32k3aM2Seq


//--------------------- .nv.constant3             --------------------------
	.section	.nv.constant3,"a",@progbits
	.align	8
.nv.constant3:
	.type		__cr_lgamma_table,@object
	.size		__cr_lgamma_table,(.L_8 - __cr_lgamma_table)
__cr_lgamma_table:
        /*0000*/ 	.byte	0x00, 0x00, 0x00, 0x00, 0x00, 0x00, 0x00, 0x00, 0x00, 0x00, 0x00, 0x00, 0x00, 0x00, 0x00, 0x00
        /*0010*/ 	.byte	0xef, 0x39, 0xfa, 0xfe, 0x42, 0x2e, 0xe6, 0x3f, 0x02, 0x20, 0x2a, 0xfa, 0x0b, 0xab, 0xfc, 0x3f
        /*0020*/ 	.byte	0xf9, 0x2c, 0x92, 0x7c, 0xa7, 0x6c, 0x09, 0x40, 0xc9, 0x79, 0x44, 0x3c, 0x64, 0x26, 0x13, 0x40
        /*0030*/ 	.byte	0xca, 0x01, 0xcf, 0x3a, 0x27, 0x51, 0x1a, 0x40, 0x30, 0xcc, 0x2d, 0xf3, 0xe1, 0x0c, 0x21, 0x40
        /*0040*/ 	.byte	0x0d, 0xb7, 0xfc, 0x82, 0x8e, 0x35, 0x25, 0x40
.L_8:


//--------------------- .text._Z19transform4d_0213_v2P6__halfPKS_iii --------------------------
	.section	.text._Z19transform4d_0213_v2P6__halfPKS_iii,"ax",@progbits
	.align	128
        .global         _Z19transform4d_0213_v2P6__halfPKS_iii
        .type           _Z19transform4d_0213_v2P6__halfPKS_iii,@function
        .size           _Z19transform4d_0213_v2P6__halfPKS_iii,(.L_x_10 - _Z19transform4d_0213_v2P6__halfPKS_iii)
        .other          _Z19transform4d_0213_v2P6__halfPKS_iii,@"STO_CUDA_ENTRY STV_DEFAULT"
_Z19transform4d_0213_v2P6__halfPKS_iii:
.text._Z19transform4d_0213_v2P6__halfPKS_iii:
[----:B------:R-:W-:Y:S08]  /*0000*/  LDC R1, c[0x0][0x37c] ;  /* 0x0000df00ff017b82 */ /* 0x000ff00000000800 */
[----:B------:R-:W0:Y:S01]  /*0010*/  LDC.64 R4, c[0x0][0x390] ;  /* 0x0000e400ff047b82 */ /* 0x000e220000000a00 */
[----:B------:R-:W-:Y:S01]  /*0020*/  MOV R18, 0x340 ;  /* 0x0000034000127802 */ /* 0x000fe20000000f00 */
[----:B------:R-:W1:Y:S06]  /*0030*/  LDCU.64 UR10, c[0x0][0x358] ;  /* 0x00006b00ff0a77ac */ /* 0x000e6c0008000a00 */
[----:B------:R-:W2:Y:S08]  /*0040*/  LDC R6, c[0x0][0x398] ;  /* 0x0000e600ff067b82 */ /* 0x000eb00000000800 */
[----:B------:R-:W-:Y:S01]  /*0050*/  S2UR UR5, SR_CTAID.X ;  /* 0x00000000000579c3 */ /* 0x000fe20000002500 */
[----:B0-----:R-:W-:-:S07]  /*0060*/  IABS R7, R4 ;  /* 0x0000000400077213 */ /* 0x001fce0000000000 */
[----:B------:R-:W0:Y:S01]  /*0070*/  S2UR UR4, SR_CTAID.Y ;  /* 0x00000000000479c3 */ /* 0x000e220000002600 */
[----:B------:R-:W3:Y:S01]  /*0080*/  I2F.RP R0, R7 ;  /* 0x0000000700007306 */ /* 0x000ee20000209400 */
[----:B--2---:R-:W-:-:S07]  /*0090*/  IMAD R5, R6, R5, RZ ;  /* 0x0000000506057224 */ /* 0x004fce00078e02ff */
[----:B---3--:R-:W2:Y:S01]  /*00a0*/  MUFU.RCP R0, R0 ;  /* 0x0000000000007308 */ /* 0x008ea20000001000 */
[----:B0-----:R-:W-:Y:S01]  /*00b0*/  USHF.L.U32 UR4, UR4, 0x1, URZ ;  /* 0x0000000104047899 */ /* 0x001fe200080006ff */
[----:B--2---:R-:W-:-:S06]  /*00c0*/  VIADD R2, R0, 0xffffffe ;  /* 0x0ffffffe00027836 */ /* 0x004fcc0000000000 */
[----:B------:R0:W2:Y:S02]  /*00d0*/  F2I.FTZ.U32.TRUNC.NTZ R3, R2 ;  /* 0x0000000200037305 */ /* 0x0000a4000021f000 */
[----:B0-----:R-:W-:Y:S02]  /*00e0*/  HFMA2 R2, -RZ, RZ, 0, 0 ;  /* 0x00000000ff027431 */ /* 0x001fe400000001ff */
[----:B--2---:R-:W-:-:S04]  /*00f0*/  IMAD.MOV R8, RZ, RZ, -R3 ;  /* 0x000000ffff087224 */ /* 0x004fc800078e0a03 */
[----:B------:R-:W-:Y:S01]  /*0100*/  IMAD R9, R8, R7, RZ ;  /* 0x0000000708097224 */ /* 0x000fe200078e02ff */
[----:B------:R-:W-:-:S03]  /*0110*/  IABS R8, R6 ;  /* 0x0000000600087213 */ /* 0x000fc60000000000 */
[----:B------:R-:W-:Y:S02]  /*0120*/  IMAD.HI.U32 R3, R3, R9, R2 ;  /* 0x0000000903037227 */ /* 0x000fe400078e0002 */
[----:B------:R-:W0:Y:S04]  /*0130*/  S2R R2, SR_TID.Y ;  /* 0x0000000000027919 */ /* 0x000e280000002200 */
[----:B------:R-:W-:Y:S01]  /*0140*/  IMAD.HI.U32 R11, R3, R8, RZ ;  /* 0x00000008030b7227 */ /* 0x000fe200078e00ff */
[----:B------:R-:W2:Y:S01]  /*0150*/  S2R R9, SR_TID.X ;  /* 0x0000000000097919 */ /* 0x000ea20000002100 */
[----:B------:R-:W3:Y:S01]  /*0160*/  LDC R3, c[0x0][0x368] ;  /* 0x0000da00ff037b82 */ /* 0x000ee20000000800 */
[----:B------:R-:W4:Y:S01]  /*0170*/  LDCU UR6, c[0x0][0x370] ;  /* 0x00006e00ff0677ac */ /* 0x000f220008000800 */
[----:B------:R-:W-:Y:S01]  /*0180*/  IMAD.MOV R0, RZ, RZ, -R11 ;  /* 0x000000ffff007224 */ /* 0x000fe200078e0a0b */
[----:B------:R-:W5:Y:S03]  /*0190*/  LDCU UR8, c[0x0][0x364] ;  /* 0x00006c80ff0877ac */ /* 0x000f660008000800 */
[----:B------:R-:W-:-:S02]  /*01a0*/  IMAD R0, R7, R0, R8 ;  /* 0x0000000007007224 */ /* 0x000fc400078e0208 */
[----:B------:R-:W1:Y:S03]  /*01b0*/  S2R R8, SR_TID.Z ;  /* 0x0000000000087919 */ /* 0x000e660000002300 */
[----:B------:R-:W-:Y:S01]  /*01c0*/  ISETP.GT.U32.AND P2, PT, R7, R0, PT ;  /* 0x000000000700720c */ /* 0x000fe20003f44070 */
[----:B----4-:R-:W-:Y:S01]  /*01d0*/  IMAD R12, R5, UR6, RZ ;  /* 0x00000006050c7c24 */ /* 0x010fe2000f8e02ff */
[----:B-----5:R-:W-:-:S11]  /*01e0*/  USHF.R.U32.HI UR7, URZ, 0x1, UR8 ;  /* 0x00000001ff077899 */ /* 0x020fd60008011608 */
[-C--:B------:R-:W-:Y:S01]  /*01f0*/  @!P2 IADD3 R0, PT, PT, R0, -R7.reuse, RZ ;  /* 0x800000070000a210 */ /* 0x080fe20007ffe0ff */
[----:B------:R-:W-:Y:S01]  /*0200*/  @!P2 VIADD R11, R11, 0x1 ;  /* 0x000000010b0ba836 */ /* 0x000fe20000000000 */
[----:B------:R-:W-:Y:S01]  /*0210*/  ISETP.NE.AND P2, PT, R4, RZ, PT ;  /* 0x000000ff0400720c */ /* 0x000fe20003f45270 */
[----:B------:R-:W-:Y:S01]  /*0220*/  ULOP3.LUT UR9, UR8, 0xffff, URZ, 0xc0, !UPT ;  /* 0x0000ffff08097892 */ /* 0x000fe2000f8ec0ff */
[----:B------:R-:W-:Y:S02]  /*0230*/  ISETP.GE.U32.AND P0, PT, R0, R7, PT ;  /* 0x000000070000720c */ /* 0x000fe40003f06070 */
[----:B------:R-:W-:Y:S02]  /*0240*/  LOP3.LUT R0, R6, R4, RZ, 0x3c, !PT ;  /* 0x0000000406007212 */ /* 0x000fe400078e3cff */
[----:B0-----:R-:W-:Y:S02]  /*0250*/  SHF.R.U32.HI R15, RZ, 0x1, R2 ;  /* 0x00000001ff0f7819 */ /* 0x001fe40000011602 */
[----:B------:R-:W-:-:S02]  /*0260*/  ISETP.GE.AND P1, PT, R0, RZ, PT ;  /* 0x000000ff0000720c */ /* 0x000fc40003f26270 */
[----:B------:R-:W-:Y:S01]  /*0270*/  LOP3.LUT R0, R2, 0x1, RZ, 0xc0, !PT ;  /* 0x0000000102007812 */ /* 0x000fe200078ec0ff */
[----:B-1----:R-:W-:-:S04]  /*0280*/  IMAD R6, R8, UR7, R15 ;  /* 0x0000000708067c24 */ /* 0x002fc8000f8e020f */
[----:B------:R-:W-:Y:S02]  /*0290*/  @P0 IADD3 R11, PT, PT, R11, 0x1, RZ ;  /* 0x000000010b0b0810 */ /* 0x000fe40007ffe0ff */
[----:B------:R-:W-:Y:S01]  /*02a0*/  ISETP.NE.U32.AND P0, PT, R0, 0x1, PT ;  /* 0x000000010000780c */ /* 0x000fe20003f05070 */
[----:B------:R-:W-:Y:S01]  /*02b0*/  IMAD R0, R5, UR5, RZ ;  /* 0x0000000505007c24 */ /* 0x000fe2000f8e02ff */
[----:B------:R-:W-:Y:S02]  /*02c0*/  LOP3.LUT R17, R6, 0xffff, RZ, 0xc0, !PT ;  /* 0x0000ffff06117812 */ /* 0x000fe400078ec0ff */
[----:B------:R-:W-:Y:S01]  /*02d0*/  @!P1 IMAD.MOV R11, RZ, RZ, -R11 ;  /* 0x000000ffff0b9224 */ /* 0x000fe200078e0a0b */
[----:B------:R-:W-:Y:S02]  /*02e0*/  @!P2 LOP3.LUT R11, RZ, R4, RZ, 0x33, !PT ;  /* 0x00000004ff0ba212 */ /* 0x000fe400078e33ff */
[----:B---3--:R-:W-:Y:S02]  /*02f0*/  SEL R10, R3, RZ, !P0 ;  /* 0x000000ff030a7207 */ /* 0x008fe40004000000 */
[----:B------:R-:W-:-:S04]  /*0300*/  SEL R4, R11, RZ, !P0 ;  /* 0x000000ff0b047207 */ /* 0x000fc80004000000 */
[----:B--2---:R-:W-:-:S05]  /*0310*/  IADD3 R4, PT, PT, R4, R0, R9 ;  /* 0x0000000004047210 */ /* 0x004fca0007ffe009 */
[----:B------:R-:W-:-:S07]  /*0320*/  IMAD R13, R11, UR4, R4 ;  /* 0x000000040b0d7c24 */ /* 0x000fce000f8e0204 */
[----:B------:R-:W-:Y:S05]  /*0330*/  CALL.REL.NOINC `($__internal_0_$__cuda_sm20_div_u16) ;  /* 0x0000000400107944 */ /* 0x000fea0003c00000 */
[----:B------:R-:W-:Y:S01]  /*0340*/  UPRMT UR5, UR8, 0x9910, URZ ;  /* 0x0000991008057896 */ /* 0x000fe200080000ff */
[----:B------:R-:W-:Y:S01]  /*0350*/  PRMT R4, R7, 0x9910, RZ ;  /* 0x0000991007047816 */ /* 0x000fe200000000ff */
[----:B------:R-:W0:Y:S01]  /*0360*/  S2UR UR6, SR_CgaCtaId ;  /* 0x00000000000679c3 */ /* 0x000e220000008800 */
[----:B------:R-:W1:Y:S03]  /*0370*/  LDCU UR9, c[0x0][0x398] ;  /* 0x00007300ff0977ac */ /* 0x000e660008000800 */
[----:B------:R-:W-:-:S05]  /*0380*/  IMAD R4, R4, UR5, RZ ;  /* 0x0000000504047c24 */ /* 0x000fca000f8e02ff */
[----:B------:R-:W-:Y:S01]  /*0390*/  IADD3 R4, PT, PT, RZ, -R4, RZ ;  /* 0x80000004ff047210 */ /* 0x000fe20007ffe0ff */
[----:B------:R-:W2:Y:S03]  /*03a0*/  LDCU UR5, c[0x0][0x394] ;  /* 0x00007280ff0577ac */ /* 0x000ea60008000800 */
[----:B------:R-:W-:Y:S02]  /*03b0*/  PRMT R17, R4, 0x7710, RZ ;  /* 0x0000771004117816 */ /* 0x000fe400000000ff */
[----:B------:R-:W3:Y:S03]  /*03c0*/  LDC.64 R4, c[0x0][0x388] ;  /* 0x0000e200ff047b82 */ /* 0x000ee60000000a00 */
[----:B------:R-:W-:Y:S01]  /*03d0*/  IMAD.IADD R6, R6, 0x1, R17 ;  /* 0x0000000106067824 */ /* 0x000fe200078e0211 */
[----:B------:R-:W-:-:S04]  /*03e0*/  LOP3.LUT R17, R7, 0xffff, RZ, 0xc0, !PT ;  /* 0x0000ffff07117812 */ /* 0x000fc800078ec0ff */
[----:B------:R-:W-:-:S05]  /*03f0*/  LOP3.LUT R6, R6, 0xffff, RZ, 0xc0, !PT ;  /* 0x0000ffff06067812 */ /* 0x000fca00078ec0ff */
[----:B------:R-:W-:-:S04]  /*0400*/  IMAD R14, R11, R6, RZ ;  /* 0x000000060b0e7224 */ /* 0x000fc800078e02ff */
[----:B--2---:R-:W-:-:S04]  /*0410*/  IMAD R6, R14, UR5, R13 ;  /* 0x000000050e067c24 */ /* 0x004fc8000f8e020d */
[----:B------:R-:W-:-:S04]  /*0420*/  IMAD R7, R12, R17, R6 ;  /* 0x000000110c077224 */ /* 0x000fc800078e0206 */
[----:B---3--:R-:W-:-:S06]  /*0430*/  IMAD.WIDE.U32 R4, R7, 0x10, R4 ;  /* 0x0000001007047825 */ /* 0x008fcc00078e0004 */
[----:B------:R-:W2:Y:S01]  /*0440*/  LDG.E.128 R4, desc[UR10][R4.64] ;  /* 0x0000000a04047981 */ /* 0x000ea2000c1e1d00 */
[----:B------:R-:W-:Y:S01]  /*0450*/  IADD3 R17, PT, PT, R10, R17, RZ ;  /* 0x000000110a117210 */ /* 0x000fe20007ffe0ff */
[----:B------:R-:W-:Y:S01]  /*0460*/  IMAD.IADD R14, R14, 0x1, R9 ;  /* 0x000000010e0e7824 */ /* 0x000fe200078e0209 */
[----:B------:R-:W-:Y:S01]  /*0470*/  UMOV UR5, 0x400 ;  /* 0x0000040000057882 */ /* 0x000fe20000000000 */
[----:B------:R-:W-:Y:S01]  /*0480*/  IADD3 R16, PT, PT, R3, R8, RZ ;  /* 0x0000000803107210 */ /* 0x000fe20007ffe0ff */
[----:B0-----:R-:W-:Y:S01]  /*0490*/  ULEA UR5, UR6, UR5, 0x18 ;  /* 0x0000000506057291 */ /* 0x001fe2000f8ec0ff */
[----:B-1----:R-:W-:Y:S01]  /*04a0*/  IMAD R14, R17, UR9, R14 ;  /* 0x00000009110e7c24 */ /* 0x002fe2000f8e020e */
[----:B------:R-:W-:Y:S01]  /*04b0*/  MOV R18, 0x520 ;  /* 0x0000052000127802 */ /* 0x000fe20000000f00 */
[----:B------:R-:W-:Y:S01]  /*04c0*/  ULOP3.LUT UR9, UR8, 0xffff, URZ, 0xc0, !UPT ;  /* 0x0000ffff08097892 */ /* 0x000fe2000f8ec0ff */
[----:B------:R-:W-:Y:S02]  /*04d0*/  IMAD R15, R16, UR7, R15 ;  /* 0x00000007100f7c24 */ /* 0x000fe4000f8e020f */
[----:B------:R-:W-:-:S03]  /*04e0*/  LEA R14, R14, UR5, 0x4 ;  /* 0x000000050e0e7c11 */ /* 0x000fc6000f8e20ff */
[----:B------:R-:W-:Y:S02]  /*04f0*/  LOP3.LUT R17, R15, 0xffff, RZ, 0xc0, !PT ;  /* 0x0000ffff0f117812 */ /* 0x000fe400078ec0ff */
[----:B--2---:R0:W-:Y:S05]  /*0500*/  STS.128 [R14], R4 ;  /* 0x000000040e007388 */ /* 0x0041ea0000000c00 */
[----:B0-----:R-:W-:Y:S05]  /*0510*/  CALL.REL.NOINC `($__internal_0_$__cuda_sm20_div_u16) ;  /* 0x0000000000987944 */ /* 0x001fea0003c00000 */
[----:B------:R-:W-:Y:S01]  /*0520*/  UPRMT UR6, UR8, 0x9910, URZ ;  /* 0x0000991008067896 */ /* 0x000fe200080000ff */
[----:B------:R-:W-:Y:S01]  /*0530*/  PRMT R4, R7, 0x9910, RZ ;  /* 0x0000991007047816 */ /* 0x000fe200000000ff */
[----:B------:R-:W0:Y:S04]  /*0540*/  LDC.64 R16, c[0x0][0x380] ;  /* 0x0000e000ff107b82 */ /* 0x000e280000000a00 */
[----:B------:R-:W-:-:S04]  /*0550*/  IMAD R4, R4, UR6, RZ ;  /* 0x0000000604047c24 */ /* 0x000fc8000f8e02ff */
[----:B------:R-:W-:Y:S01]  /*0560*/  IMAD.MOV R4, RZ, RZ, -R4 ;  /* 0x000000ffff047224 */ /* 0x000fe200078e0a04 */
[----:B------:R-:W1:Y:S04]  /*0570*/  LDCU UR6, c[0x0][0x394] ;  /* 0x00007280ff0677ac */ /* 0x000e680008000800 */
[----:B------:R-:W-:Y:S02]  /*0580*/  PRMT R6, R4, 0x7710, RZ ;  /* 0x0000771004067816 */ /* 0x000fe400000000ff */
[----:B------:R-:W2:Y:S02]  /*0590*/  LDC.64 R4, c[0x0][0x388] ;  /* 0x0000e200ff047b82 */ /* 0x000ea40000000a00 */
[----:B------:R-:W-:-:S04]  /*05a0*/  IADD3 R15, PT, PT, R15, R6, RZ ;  /* 0x000000060f0f7210 */ /* 0x000fc80007ffe0ff */
[----:B------:R-:W-:Y:S02]  /*05b0*/  LOP3.LUT R6, R15, 0xffff, RZ, 0xc0, !PT ;  /* 0x0000ffff0f067812 */ /* 0x000fe400078ec0ff */
[----:B------:R-:W-:-:S03]  /*05c0*/  LOP3.LUT R15, R7, 0xffff, RZ, 0xc0, !PT ;  /* 0x0000ffff070f7812 */ /* 0x000fc600078ec0ff */
[----:B------:R-:W-:-:S04]  /*05d0*/  IMAD R14, R11, R6, RZ ;  /* 0x000000060b0e7224 */ /* 0x000fc800078e02ff */
[----:B-1----:R-:W-:Y:S01]  /*05e0*/  IMAD R13, R14, UR6, R13 ;  /* 0x000000060e0d7c24 */ /* 0x002fe2000f8e020d */
[----:B------:R-:W1:Y:S03]  /*05f0*/  LDCU UR6, c[0x0][0x398] ;  /* 0x00007300ff0677ac */ /* 0x000e660008000800 */
[----:B------:R-:W-:-:S04]  /*0600*/  IMAD R13, R12, R15, R13 ;  /* 0x0000000f0c0d7224 */ /* 0x000fc800078e020d */
[----:B--2---:R-:W-:-:S06]  /*0610*/  IMAD.WIDE.U32 R4, R13, 0x10, R4 ;  /* 0x000000100d047825 */ /* 0x004fcc00078e0004 */
[----:B------:R-:W2:Y:S01]  /*0620*/  LDG.E.128 R4, desc[UR10][R4.64] ;  /* 0x0000000a04047981 */ /* 0x000ea2000c1e1d00 */
[----:B------:R-:W-:Y:S02]  /*0630*/  IMAD.IADD R10, R10, 0x1, R15 ;  /* 0x000000010a0a7824 */ /* 0x000fe400078e020f */
[----:B-1----:R-:W-:Y:S01]  /*0640*/  IMAD R8, R8, UR6, R9 ;  /* 0x0000000608087c24 */ /* 0x002fe2000f8e0209 */
[----:B------:R-:W-:Y:S01]  /*0650*/  IADD3 R9, PT, PT, R14, R9, RZ ;  /* 0x000000090e097210 */ /* 0x000fe20007ffe0ff */
[----:B------:R-:W-:Y:S02]  /*0660*/  IMAD R19, R3, UR6, RZ ;  /* 0x0000000603137c24 */ /* 0x000fe4000f8e02ff */
[----:B------:R-:W-:Y:S02]  /*0670*/  IMAD R21, R11, R2, R8 ;  /* 0x000000020b157224 */ /* 0x000fe400078e0208 */
[----:B------:R-:W-:Y:S02]  /*0680*/  IMAD R9, R10, UR6, R9 ;  /* 0x000000060a097c24 */ /* 0x000fe4000f8e0209 */
[----:B------:R-:W-:Y:S01]  /*0690*/  IMAD R2, R19, UR4, RZ ;  /* 0x0000000413027c24 */ /* 0x000fe2000f8e02ff */
[----:B------:R-:W-:-:S02]  /*06a0*/  LEA R12, R21, UR5, 0x4 ;  /* 0x00000005150c7c11 */ /* 0x000fc4000f8e20ff */
[----:B------:R-:W-:Y:S01]  /*06b0*/  LEA R18, R9, UR5, 0x4 ;  /* 0x0000000509127c11 */ /* 0x000fe2000f8e20ff */
[----:B------:R-:W-:Y:S02]  /*06c0*/  IMAD R2, R0, R3, R2 ;  /* 0x0000000300027224 */ /* 0x000fe400078e0202 */
[----:B------:R-:W-:-:S03]  /*06d0*/  IMAD R8, R19, 0x10, R12 ;  /* 0x0000001013087824 */ /* 0x000fc600078e020c */
[----:B------:R-:W-:-:S05]  /*06e0*/  IADD3 R3, PT, PT, R2, R21, RZ ;  /* 0x0000001502037210 */ /* 0x000fca0007ffe0ff */
[----:B0-----:R-:W-:-:S04]  /*06f0*/  IMAD.WIDE R2, R3, 0x10, R16 ;  /* 0x0000001003027825 */ /* 0x001fc800078e0210 */
[----:B------:R-:W-:Y:S01]  /*0700*/  IMAD.WIDE R16, R19, 0x10, R2 ;  /* 0x0000001013107825 */ /* 0x000fe200078e0202 */
[----:B--2---:R-:W-:Y:S01]  /*0710*/  STS.128 [R18], R4 ;  /* 0x0000000412007388 */ /* 0x004fe20000000c00 */
[----:B------:R-:W-:Y:S06]  /*0720*/  BAR.SYNC.DEFER_BLOCKING 0x0 ;  /* 0x0000000000007b1d */ /* 0x000fec0000010000 */
[----:B------:R-:W0:Y:S04]  /*0730*/  LDS.128 R12, [R12] ;  /* 0x000000000c0c7984 */ /* 0x000e280000000c00 */
[----:B------:R-:W1:Y:S04]  /*0740*/  LDS.128 R8, [R8] ;  /* 0x0000000008087984 */ /* 0x000e680000000c00 */
[----:B0-----:R-:W-:Y:S04]  /*0750*/  STG.E.128 desc[UR10][R2.64], R12 ;  /* 0x0000000c02007986 */ /* 0x001fe8000c101d0a */
[----:B-1----:R-:W-:Y:S01]  /*0760*/  STG.E.128 desc[UR10][R16.64], R8 ;  /* 0x0000000810007986 */ /* 0x002fe2000c101d0a */
[----:B------:R-:W-:Y:S05]  /*0770*/  EXIT ;  /* 0x000000000000794d */ /* 0x000fea0003800000 */
        .weak           $__internal_0_$__cuda_sm20_div_u16
        .type           $__internal_0_$__cuda_sm20_div_u16,@function
        .size           $__internal_0_$__cuda_sm20_div_u16,(.L_x_10 - $__internal_0_$__cuda_sm20_div_u16)
$__internal_0_$__cuda_sm20_div_u16:
[----:B------:R-:W0:Y:S01]  /*0780*/  I2F.U16 R4, UR9 ;  /* 0x0000000900047d06 */ /* 0x000e220008101000 */
[----:B------:R-:W-:Y:S01]  /*0790*/  IMAD.MOV.U32 R5, RZ, RZ, 0x4b800000 ;  /* 0x4b800000ff057424 */ /* 0x000fe200078e00ff */
[C---:B0-----:R-:W-:Y:S02]  /*07a0*/  FSETP.GEU.AND P1, PT, |R4|.reuse, 1.175494350822287508e-38, PT ;  /* 0x008000000400780b */ /* 0x041fe40003f2e200 */
[----:B------:R-:W-:Y:S02]  /*07b0*/  FSETP.GT.AND P0, PT, |R4|, 8.50705917302346158658e+37, PT ;  /* 0x7e8000000400780b */ /* 0x000fe40003f04200 */
[----:B------:R-:W-:-:S04]  /*07c0*/  FSEL R5, R5, 1, !P1 ;  /* 0x3f80000005057808 */ /* 0x000fc80004800000 */
[----:B------:R-:W-:Y:S02]  /*07d0*/  FSEL R5, R5, 0.25, !P0 ;  /* 0x3e80000005057808 */ /* 0x000fe40004000000 */
[----:B------:R-:W-:-:S03]  /*07e0*/  ISETP.NE.U32.AND P0, PT, RZ, UR9, PT ;  /* 0x00000009ff007c0c */ /* 0x000fc6000bf05070 */
[----:B------:R-:W-:Y:S02]  /*07f0*/  FMUL R14, R4, R5 ;  /* 0x00000005040e7220 */ /* 0x000fe40000400000 */
[----:B------:R-:W-:Y:S08]  /*0800*/  I2F.U16.RZ R4, R17 ;  /* 0x0000001100047306 */ /* 0x000ff0000010d000 */
[----:B------:R-:W0:Y:S02]  /*0810*/  MUFU.RCP R14, R14 ;  /* 0x0000000e000e7308 */ /* 0x000e240000001000 */
[----:B0-----:R-:W-:-:S05]  /*0820*/  FMUL R5, R5, R14 ;  /* 0x0000000e05057220 */ /* 0x001fca0000400000 */
[----:B------:R-:W-:-:S05]  /*0830*/  IADD3 R5, PT, PT, R5, 0x2, RZ ;  /* 0x0000000205057810 */ /* 0x000fca0007ffe0ff */
[----:B------:R-:W-:Y:S01]  /*0840*/  FMUL.RZ R16, R4, R5 ;  /* 0x0000000504107220 */ /* 0x000fe2000040c000 */
[----:B------:R-:W-:Y:S01]  /*0850*/  MOV R4, R18 ;  /* 0x0000001200047202 */ /* 0x000fe20000000f00 */
[----:B------:R-:W-:-:S04]  /*0860*/  IMAD.MOV.U32 R5, RZ, RZ, 0x0 ;  /* 0x00000000ff057424 */ /* 0x000fc800078e00ff */
[----:B------:R-:W0:Y:S02]  /*0870*/  F2I.U32.TRUNC.NTZ R16, R16 ;  /* 0x0000001000107305 */ /* 0x000e24000020f000 */
[----:B0-----:R-:W-:Y:S01]  /*0880*/  LOP3.LUT R7, R16, 0xffff, RZ, 0xc0, !PT ;  /* 0x0000ffff10077812 */ /* 0x001fe200078ec0ff */
[----:B------:R-:W-:Y:S01]  /*0890*/  @!P0 IMAD.MOV.U32 R7, RZ, RZ, -0x1 ;  /* 0xffffffffff078424 */ /* 0x000fe200078e00ff */
[----:B------:R-:W-:Y:S06]  /*08a0*/  RET.REL.NODEC R4 `(_Z19transform4d_0213_v2P6__halfPKS_iii) ;  /* 0xfffffff404d47950 */ /* 0x000fec0003c3ffff */
.L_x_0:
[----:B------:R-:W-:-:S00]  /*08b0*/  BRA `(.L_x_0) ;  /* 0xfffffffc00fc7947 */ /* 0x000fc0000383ffff */
[----:B------:R-:W-:-:S00]  /*08c0*/  NOP ;  /* 0x0000000000007918 */ /* 0x000fc00000000000 */
        /* <DEDUP_REMOVED lines=11> */
.L_x_10:


//--------------------- .text._Z16transform4d_0213I6__halfEvPT_PKS1_iiii --------------------------
	.section	.text._Z16transform4d_0213I6__halfEvPT_PKS1_iiii,"ax",@progbits
	.align	128
        .global         _Z16transform4d_0213I6__halfEvPT_PKS1_iiii
        .type           _Z16transform4d_0213I6__halfEvPT_PKS1_iiii,@function
        .size           _Z16transform4d_0213I6__halfEvPT_PKS1_iiii,(.L_x_13 - _Z16transform4d_0213I6__halfEvPT_PKS1_iiii)
        .other          _Z16transform4d_0213I6__halfEvPT_PKS1_iiii,@"STO_CUDA_ENTRY STV_DEFAULT"
_Z16transform4d_0213I6__halfEvPT_PKS1_iiii:
.text._Z16transform4d_0213I6__halfEvPT_PKS1_iiii:
[----:B------:R-:W-:Y:S08]  /*0000*/  LDC R1, c[0x0][0x37c] ;  /* 0x0000df00ff017b82 */ /* 0x000ff00000000800 */
[----:B------:R-:W0:Y:S01]  /*0010*/  LDC R2, c[0x0][0x39c] ;  /* 0x0000e700ff027b82 */ /* 0x000e220000000800 */
[----:B------:R-:W1:Y:S01]  /*0020*/  S2R R9, SR_CTAID.Z ;  /* 0x0000000000097919 */ /* 0x000e620000002700 */
[----:B------:R-:W2:Y:S01]  /*0030*/  LDCU UR4, c[0x0][0x370] ;  /* 0x00006e00ff0477ac */ /* 0x000ea20008000800 */
[----:B------:R-:W3:Y:S05]  /*0040*/  LDCU.128 UR12, c[0x0][0x380] ;  /* 0x00007000ff0c77ac */ /* 0x000eea0008000c00 */
[----:B------:R-:W4:Y:S01]  /*0050*/  LDC R3, c[0x0][0x390] ;  /* 0x0000e400ff037b82 */ /* 0x000f220000000800 */
[----:B------:R-:W5:Y:S07]  /*0060*/  LDCU.64 UR8, c[0x0][0x358] ;  /* 0x00006b00ff0877ac */ /* 0x000f6e0008000a00 */
[----:B------:R-:W3:Y:S01]  /*0070*/  LDC R5, c[0x0][0x394] ;  /* 0x0000e500ff057b82 */ /* 0x000ee20000000800 */
[----:B0-----:R-:W0:Y:S01]  /*0080*/  I2F.U32.RP R8, R2 ;  /* 0x0000000200087306 */ /* 0x001e220000209000 */
[----:B------:R-:W-:-:S06]  /*0090*/  IABS R4, R2 ;  /* 0x0000000200047213 */ /* 0x000fcc0000000000 */
[----:B------:R-:W2:Y:S01]  /*00a0*/  S2UR UR6, SR_CTAID.Y ;  /* 0x00000000000679c3 */ /* 0x000ea20000002600 */
[----:B------:R-:W5:Y:S01]  /*00b0*/  I2F.RP R0, R4 ;  /* 0x0000000400007306 */ /* 0x000f620000209400 */
[----:B----4-:R-:W-:-:S06]  /*00c0*/  IABS R7, R3 ;  /* 0x0000000300077213 */ /* 0x010fcc0000000000 */
[----:B------:R-:W4:Y:S01]  /*00d0*/  S2UR UR5, SR_CTAID.X ;  /* 0x00000000000579c3 */ /* 0x000f220000002500 */
[----:B------:R-:W1:Y:S08]  /*00e0*/  I2F.RP R6, R7 ;  /* 0x0000000700067306 */ /* 0x000e700000209400 */
[----:B0-----:R-:W0:Y:S01]  /*00f0*/  MUFU.RCP R8, R8 ;  /* 0x0000000800087308 */ /* 0x001e220000001000 */
[----:B--2---:R-:W-:-:S07]  /*0100*/  UIMAD UR4, UR6, UR4, URZ ;  /* 0x00000004060472a4 */ /* 0x004fce000f8e02ff */
[----:B-----5:R-:W2:Y:S08]  /*0110*/  MUFU.RCP R0, R0 ;  /* 0x0000000000007308 */ /* 0x020eb00000001000 */
[----:B-1----:R-:W1:Y:S01]  /*0120*/  MUFU.RCP R6, R6 ;  /* 0x0000000600067308 */ /* 0x002e620000001000 */
[----:B0-----:R-:W-:-:S07]  /*0130*/  VIADD R12, R8, 0xffffffe ;  /* 0x0ffffffe080c7836 */ /* 0x001fce0000000000 */
[----:B------:R0:W5:Y:S01]  /*0140*/  F2I.FTZ.U32.TRUNC.NTZ R13, R12 ;  /* 0x0000000c000d7305 */ /* 0x000162000021f000 */
[----:B--2---:R-:W-:Y:S02]  /*0150*/  VIADD R14, R0, 0xffffffe ;  /* 0x0ffffffe000e7836 */ /* 0x004fe40000000000 */
[----:B------:R-:W2:Y:S05]  /*0160*/  LDC R0, c[0x0][0x398] ;  /* 0x0000e600ff007b82 */ /* 0x000eaa0000000800 */
[----:B------:R4:W4:Y:S01]  /*0170*/  F2I.FTZ.U32.TRUNC.NTZ R15, R14 ;  /* 0x0000000e000f7305 */ /* 0x000922000021f000 */
[----:B-1----:R-:W-:Y:S01]  /*0180*/  VIADD R10, R6, 0xffffffe ;  /* 0x0ffffffe060a7836 */ /* 0x002fe20000000000 */
[----:B---3--:R-:W-:Y:S01]  /*0190*/  IABS R6, R5 ;  /* 0x0000000500067213 */ /* 0x008fe20000000000 */
[----:B0-----:R-:W-:Y:S01]  /*01a0*/  IMAD.MOV.U32 R12, RZ, RZ, RZ ;  /* 0x000000ffff0c7224 */ /* 0x001fe200078e00ff */
[----:B-----5:R-:W-:-:S04]  /*01b0*/  IADD3 R17, PT, PT, RZ, -R13, RZ ;  /* 0x8000000dff117210 */ /* 0x020fc80007ffe0ff */
[----:B------:R-:W0:Y:S01]  /*01c0*/  F2I.FTZ.U32.TRUNC.NTZ R11, R10 ;  /* 0x0000000a000b7305 */ /* 0x000e22000021f000 */
[----:B----4-:R-:W-:Y:S02]  /*01d0*/  HFMA2 R14, -RZ, RZ, 0, 0 ;  /* 0x00000000ff0e7431 */ /* 0x010fe400000001ff */
[----:B------:R-:W-:Y:S02]  /*01e0*/  IMAD R17, R17, R2, RZ ;  /* 0x0000000211117224 */ /* 0x000fe400078e02ff */
[----:B------:R-:W-:Y:S02]  /*01f0*/  IMAD.MOV R19, RZ, RZ, -R15 ;  /* 0x000000ffff137224 */ /* 0x000fe400078e0a0f */
[----:B------:R-:W-:Y:S01]  /*0200*/  IMAD.HI.U32 R12, R13, R17, R12 ;  /* 0x000000110d0c7227 */ /* 0x000fe200078e000c */
[----:B--2---:R-:W-:-:S03]  /*0210*/  IABS R16, R0 ;  /* 0x0000000000107213 */ /* 0x004fc60000000000 */
[----:B------:R-:W-:Y:S02]  /*0220*/  IMAD R13, R19, R4, RZ ;  /* 0x00000004130d7224 */ /* 0x000fe400078e02ff */
[----:B0-----:R-:W-:Y:S02]  /*0230*/  IMAD.MOV R8, RZ, RZ, -R11 ;  /* 0x000000ffff087224 */ /* 0x001fe400078e0a0b */
[----:B------:R-:W-:-:S04]  /*0240*/  IMAD.HI.U32 R14, R15, R13, R14 ;  /* 0x0000000d0f0e7227 */ /* 0x000fc800078e000e */
[----:B------:R-:W-:Y:S02]  /*0250*/  IMAD.MOV.U32 R13, RZ, RZ, R6 ;  /* 0x000000ffff0d7224 */ /* 0x000fe400078e0006 */
[----:B------:R-:W-:-:S04]  /*0260*/  IMAD.HI.U32 R12, R12, R9, RZ ;  /* 0x000000090c0c7227 */ /* 0x000fc800078e00ff */
[----:B------:R-:W-:Y:S02]  /*0270*/  IMAD R15, R8, R7, RZ ;  /* 0x00000007080f7224 */ /* 0x000fe400078e02ff */
[----:B------:R-:W-:Y:S02]  /*0280*/  IMAD.MOV.U32 R10, RZ, RZ, RZ ;  /* 0x000000ffff0a7224 */ /* 0x000fe400078e00ff */
[----:B------:R-:W-:-:S04]  /*0290*/  IMAD.HI.U32 R6, R14, R13, RZ ;  /* 0x0000000d0e067227 */ /* 0x000fc800078e00ff */
[----:B------:R-:W-:Y:S01]  /*02a0*/  IMAD.MOV R17, RZ, RZ, -R12 ;  /* 0x000000ffff117224 */ /* 0x000fe200078e0a0c */
[----:B------:R-:W-:Y:S01]  /*02b0*/  IADD3 R8, PT, PT, -R6, RZ, RZ ;  /* 0x000000ff06087210 */ /* 0x000fe20007ffe1ff */
[----:B------:R-:W-:-:S04]  /*02c0*/  IMAD.HI.U32 R10, R11, R15, R10 ;  /* 0x0000000f0b0a7227 */ /* 0x000fc800078e000a */
[----:B------:R-:W-:-:S04]  /*02d0*/  IMAD.HI.U32 R11, R14, R7, RZ ;  /* 0x000000070e0b7227 */ /* 0x000fc800078e00ff */
[----:B------:R-:W-:Y:S02]  /*02e0*/  IMAD R15, R2, R17, R9 ;  /* 0x00000011020f7224 */ /* 0x000fe400078e0209 */
[----:B------:R-:W-:Y:S02]  /*02f0*/  IMAD.MOV R17, RZ, RZ, -R11 ;  /* 0x000000ffff117224 */ /* 0x000fe400078e0a0b */
[C---:B------:R-:W-:Y:S01]  /*0300*/  IMAD R13, R4.reuse, R8, R13 ;  /* 0x00000008040d7224 */ /* 0x040fe200078e020d */
[----:B------:R-:W-:Y:S01]  /*0310*/  ISETP.GE.U32.AND P5, PT, R15, R2, PT ;  /* 0x000000020f00720c */ /* 0x000fe20003fa6070 */
[----:B------:R-:W-:Y:S02]  /*0320*/  IMAD R17, R4, R17, R7 ;  /* 0x0000001104117224 */ /* 0x000fe400078e0207 */
[----:B------:R-:W-:Y:S01]  /*0330*/  IMAD.HI.U32 R14, R10, R16, RZ ;  /* 0x000000100a0e7227 */ /* 0x000fe200078e00ff */
[C---:B------:R-:W-:Y:S02]  /*0340*/  ISETP.GT.U32.AND P3, PT, R4.reuse, R13, PT ;  /* 0x0000000d0400720c */ /* 0x040fe40003f64070 */
[----:B------:R-:W-:Y:S01]  /*0350*/  ISETP.GT.U32.AND P4, PT, R4, R17, PT ;  /* 0x000000110400720c */ /* 0x000fe20003f84070 */
[----:B------:R-:W-:Y:S01]  /*0360*/  IMAD.MOV R8, RZ, RZ, -R14 ;  /* 0x000000ffff087224 */ /* 0x000fe200078e0a0e */
[----:B------:R-:W-:-:S03]  /*0370*/  LOP3.LUT R10, R5, R2, RZ, 0x3c, !PT ;  /* 0x00000002050a7212 */ /* 0x000fc600078e3cff */
[----:B------:R-:W-:Y:S01]  /*0380*/  IMAD R8, R7, R8, R16 ;  /* 0x0000000807087224 */ /* 0x000fe200078e0210 */
[----:B------:R-:W-:Y:S01]  /*0390*/  ISETP.GE.AND P1, PT, R10, RZ, PT ;  /* 0x000000ff0a00720c */ /* 0x000fe20003f26270 */
[----:B------:R-:W-:Y:S01]  /*03a0*/  @P5 IMAD.IADD R15, R15, 0x1, -R2 ;  /* 0x000000010f0f5824 */ /* 0x000fe200078e0a02 */
[----:B------:R-:W-:Y:S01]  /*03b0*/  LOP3.LUT R10, R3, R2, RZ, 0x3c, !PT ;  /* 0x00000002030a7212 */ /* 0x000fe200078e3cff */
[----:B------:R-:W-:Y:S01]  /*03c0*/  @P5 VIADD R12, R12, 0x1 ;  /* 0x000000010c0c5836 */ /* 0x000fe20000000000 */
[----:B------:R-:W-:Y:S01]  /*03d0*/  ISETP.GT.U32.AND P6, PT, R7, R8, PT ;  /* 0x000000080700720c */ /* 0x000fe20003fc4070 */
[----:B------:R-:W-:Y:S01]  /*03e0*/  @!P3 VIADD R6, R6, 0x1 ;  /* 0x000000010606b836 */ /* 0x000fe20000000000 */
[----:B------:R-:W-:Y:S01]  /*03f0*/  @!P3 IADD3 R13, PT, PT, R13, -R4, RZ ;  /* 0x800000040d0db210 */ /* 0x000fe20007ffe0ff */
[----:B------:R-:W-:Y:S01]  /*0400*/  @!P4 IMAD.IADD R17, R17, 0x1, -R4 ;  /* 0x000000011111c824 */ /* 0x000fe200078e0a04 */
[----:B------:R-:W-:Y:S01]  /*0410*/  ISETP.GE.U32.AND P0, PT, R15, R2, PT ;  /* 0x000000020f00720c */ /* 0x000fe20003f06070 */
[----:B------:R-:W-:Y:S01]  /*0420*/  @!P4 VIADD R11, R11, 0x1 ;  /* 0x000000010b0bc836 */ /* 0x000fe20000000000 */
[----:B------:R-:W-:-:S02]  /*0430*/  ISETP.GE.U32.AND P2, PT, R13, R4, PT ;  /* 0x000000040d00720c */ /* 0x000fc40003f46070 */
[----:B------:R-:W-:Y:S02]  /*0440*/  ISETP.GE.U32.AND P4, PT, R17, R4, PT ;  /* 0x000000041100720c */ /* 0x000fe40003f86070 */
[----:B------:R-:W0:Y:S01]  /*0450*/  S2R R4, SR_TID.Y ;  /* 0x0000000000047919 */ /* 0x000e220000002200 */
[----:B------:R-:W-:Y:S02]  /*0460*/  ISETP.GE.AND P3, PT, R10, RZ, PT ;  /* 0x000000ff0a00720c */ /* 0x000fe40003f66270 */
[----:B------:R-:W-:Y:S01]  /*0470*/  @!P6 IADD3 R8, PT, PT, R8, -R7, RZ ;  /* 0x800000070808e210 */ /* 0x000fe20007ffe0ff */
[----:B------:R-:W-:Y:S01]  /*0480*/  @!P6 VIADD R14, R14, 0x1 ;  /* 0x000000010e0ee836 */ /* 0x000fe20000000000 */
[----:B------:R-:W-:Y:S02]  /*0490*/  LOP3.LUT R10, R0, R3, RZ, 0x3c, !PT ;  /* 0x00000003000a7212 */ /* 0x000fe400078e3cff */
[----:B------:R-:W-:Y:S02]  /*04a0*/  ISETP.GE.U32.AND P6, PT, R8, R7, PT ;  /* 0x000000070800720c */ /* 0x000fe40003fc6070 */
[----:B------:R-:W1:Y:S01]  /*04b0*/  S2R R8, SR_TID.X ;  /* 0x0000000000087919 */ /* 0x000e620000002100 */
[----:B------:R-:W-:Y:S01]  /*04c0*/  @P0 IADD3 R12, PT, PT, R12, 0x1, RZ ;  /* 0x000000010c0c0810 */ /* 0x000fe20007ffe0ff */
[----:B------:R-:W-:Y:S01]  /*04d0*/  @P4 VIADD R11, R11, 0x1 ;  /* 0x000000010b0b4836 */ /* 0x000fe20000000000 */
[----:B------:R-:W-:Y:S01]  /*04e0*/  ISETP.NE.U32.AND P0, PT, R2, RZ, PT ;  /* 0x000000ff0200720c */ /* 0x000fe20003f05070 */
[----:B------:R-:W-:Y:S01]  /*04f0*/  @P2 VIADD R6, R6, 0x1 ;  /* 0x0000000106062836 */ /* 0x000fe20000000000 */
[----:B------:R-:W-:Y:S01]  /*0500*/  LOP3.LUT R7, RZ, R2, RZ, 0x33, !PT ;  /* 0x00000002ff077212 */ /* 0x000fe200078e33ff */
[----:B------:R-:W-:Y:S01]  /*0510*/  @!P3 IMAD.MOV R11, RZ, RZ, -R11 ;  /* 0x000000ffff0bb224 */ /* 0x000fe200078e0a0b */
[----:B------:R-:W-:-:S02]  /*0520*/  ISETP.GE.AND P5, PT, R10, RZ, PT ;  /* 0x000000ff0a00720c */ /* 0x000fc40003fa6270 */
[----:B------:R-:W-:Y:S02]  /*0530*/  ISETP.NE.AND P4, PT, R3, RZ, PT ;  /* 0x000000ff0300720c */ /* 0x000fe40003f85270 */
[C---:B------:R-:W-:Y:S01]  /*0540*/  SEL R10, R7.reuse, R12, !P0 ;  /* 0x0000000c070a7207 */ /* 0x040fe20004000000 */
[----:B------:R-:W-:Y:S01]  /*0550*/  @P6 VIADD R14, R14, 0x1 ;  /* 0x000000010e0e6836 */ /* 0x000fe20000000000 */
[----:B------:R-:W-:Y:S02]  /*0560*/  ISETP.NE.AND P0, PT, R2, RZ, PT ;  /* 0x000000ff0200720c */ /* 0x000fe40003f05270 */
[----:B------:R-:W-:Y:S02]  /*0570*/  IADD3 R12, PT, PT, -R10, RZ, RZ ;  /* 0x000000ff0a0c7210 */ /* 0x000fe40007ffe1ff */
[----:B------:R-:W-:Y:S02]  /*0580*/  @!P1 IADD3 R6, PT, PT, -R6, RZ, RZ ;  /* 0x000000ff06069210 */ /* 0x000fe40007ffe1ff */
[C---:B------:R-:W-:Y:S01]  /*0590*/  SEL R11, R7.reuse, R11, !P0 ;  /* 0x0000000b070b7207 */ /* 0x040fe20004000000 */
[----:B------:R-:W-:Y:S01]  /*05a0*/  IMAD R2, R2, R12, R9 ;  /* 0x0000000c02027224 */ /* 0x000fe200078e0209 */
[----:B------:R-:W-:Y:S01]  /*05b0*/  SEL R7, R7, R6, !P0 ;  /* 0x0000000607077207 */ /* 0x000fe20004000000 */
[----:B------:R-:W-:Y:S01]  /*05c0*/  @!P5 IMAD.MOV R14, RZ, RZ, -R14 ;  /* 0x000000ffff0ed224 */ /* 0x000fe200078e0a0e */
[----:B------:R-:W-:Y:S01]  /*05d0*/  @!P4 LOP3.LUT R14, RZ, R3, RZ, 0x33, !PT ;  /* 0x00000003ff0ec212 */ /* 0x000fe200078e33ff */
[----:B0-----:R-:W-:-:S02]  /*05e0*/  IMAD R2, R2, R11, R4 ;  /* 0x0000000b02027224 */ /* 0x001fc400078e0204 */
[----:B------:R-:W-:Y:S02]  /*05f0*/  IMAD R7, R7, R0, RZ ;  /* 0x0000000007077224 */ /* 0x000fe400078e02ff */
[C---:B------:R-:W-:Y:S02]  /*0600*/  IMAD R2, R14.reuse, R2, RZ ;  /* 0x000000020e027224 */ /* 0x040fe400078e02ff */
[C---:B------:R-:W-:Y:S02]  /*0610*/  IMAD R3, R7.reuse, UR4, RZ ;  /* 0x0000000407037c24 */ /* 0x040fe4000f8e02ff */
[----:B------:R-:W-:Y:S02]  /*0620*/  IMAD R9, R7, UR5, RZ ;  /* 0x0000000507097c24 */ /* 0x000fe4000f8e02ff */
[----:B------:R-:W-:Y:S02]  /*0630*/  IMAD R4, R14, R10, RZ ;  /* 0x0000000a0e047224 */ /* 0x000fe400078e02ff */
[----:B------:R-:W-:Y:S01]  /*0640*/  IMAD R5, R2, R5, RZ ;  /* 0x0000000502057224 */ /* 0x000fe200078e02ff */
[----:B-1----:R-:W-:-:S02]  /*0650*/  IADD3 R6, P0, P1, R3, R9, R8 ;  /* 0x0000000903067210 */ /* 0x002fc4000791e008 */
[----:B------:R-:W-:Y:S02]  /*0660*/  SHF.R.S32.HI R3, RZ, 0x1f, R9 ;  /* 0x0000001fff037819 */ /* 0x000fe40000011409 */
[--C-:B------:R-:W-:Y:S02]  /*0670*/  IADD3 R6, P2, P3, R5, R6, R4.reuse ;  /* 0x0000000605067210 */ /* 0x100fe40007b5e004 */
[----:B------:R-:W-:Y:S02]  /*0680*/  SHF.R.S32.HI R4, RZ, 0x1f, R4 ;  /* 0x0000001fff047819 */ /* 0x000fe40000011404 */
[----:B------:R-:W-:Y:S02]  /*0690*/  IADD3.X R3, PT, PT, RZ, R3, RZ, P0, P1 ;  /* 0x00000003ff037210 */ /* 0x000fe400007e24ff */
[----:B------:R-:W-:-:S04]  /*06a0*/  SHF.R.S32.HI R5, RZ, 0x1f, R5 ;  /* 0x0000001fff057819 */ /* 0x000fc80000011405 */
[----:B------:R-:W-:Y:S02]  /*06b0*/  IADD3.X R5, PT, PT, R5, R3, R4, P2, P3 ;  /* 0x0000000305057210 */ /* 0x000fe400017e6404 */
[----:B------:R-:W-:-:S04]  /*06c0*/  LEA R4, P0, R6, UR14, 0x4 ;  /* 0x0000000e06047c11 */ /* 0x000fc8000f8020ff */
[----:B------:R-:W-:-:S06]  /*06d0*/  LEA.HI.X R5, R6, UR15, R5, 0x4, P0 ;  /* 0x0000000f06057c11 */ /* 0x000fcc00080f2405 */
[----:B------:R-:W2:Y:S01]  /*06e0*/  LDG.E.128 R4, desc[UR8][R4.64] ;  /* 0x0000000804047981 */ /* 0x000ea2000c1e1d00 */
[----:B------:R-:W0:Y:S01]  /*06f0*/  LDCU UR4, c[0x0][0x374] ;  /* 0x00006e80ff0477ac */ /* 0x000e220008000800 */
[C---:B------:R-:W-:Y:S02]  /*0700*/  IMAD R3, R0.reuse, UR6, RZ ;  /* 0x0000000600037c24 */ /* 0x040fe4000f8e02ff */
[----:B0-----:R-:W-:Y:S02]  /*0710*/  IMAD R11, R0, UR4, RZ ;  /* 0x00000004000b7c24 */ /* 0x001fe4000f8e02ff */
[----:B------:R-:W-:Y:S02]  /*0720*/  IMAD R9, R9, UR4, RZ ;  /* 0x0000000409097c24 */ /* 0x000fe4000f8e02ff */
[----:B------:R-:W-:-:S03]  /*0730*/  IMAD R11, R10, R11, RZ ;  /* 0x0000000b0a0b7224 */ /* 0x000fc600078e02ff */
[----:B------:R-:W-:Y:S02]  /*0740*/  IADD3 R9, P0, P1, R9, R3, R8 ;  /* 0x0000000309097210 */ /* 0x000fe4000791e008 */
[----:B------:R-:W-:Y:S02]  /*0750*/  SHF.R.S32.HI R3, RZ, 0x1f, R3 ;  /* 0x0000001fff037819 */ /* 0x000fe40000011403 */
[--C-:B------:R-:W-:Y:S02]  /*0760*/  IADD3 R11, P2, P3, R11, R9, R2.reuse ;  /* 0x000000090b0b7210 */ /* 0x100fe40007b5e002 */
[----:B------:R-:W-:Y:S02]  /*0770*/  SHF.R.S32.HI R2, RZ, 0x1f, R2 ;  /* 0x0000001fff027819 */ /* 0x000fe40000011402 */
[----:B------:R-:W-:-:S04]  /*0780*/  IADD3.X R3, PT, PT, RZ, R3, RZ, P0, P1 ;  /* 0x00000003ff037210 */ /* 0x000fc800007e24ff */
[----:B------:R-:W-:Y:S02]  /*0790*/  IADD3.X R0, PT, PT, RZ, R3, R2, P2, P3 ;  /* 0x00000003ff007210 */ /* 0x000fe400017e6402 */
[----:B------:R-:W-:-:S04]  /*07a0*/  LEA R2, P0, R11, UR12, 0x4 ;  /* 0x0000000c0b027c11 */ /* 0x000fc8000f8020ff */
[----:B------:R-:W-:-:S05]  /*07b0*/  LEA.HI.X R3, R11, UR13, R0, 0x4, P0 ;  /* 0x0000000d0b037c11 */ /* 0x000fca00080f2400 */
[----:B--2---:R-:W-:Y:S01]  /*07c0*/  STG.E.128 desc[UR8][R2.64], R4 ;  /* 0x0000000402007986 */ /* 0x004fe2000c101d08 */
[----:B------:R-:W-:Y:S05]  /*07d0*/  EXIT ;  /* 0x000000000000794d */ /* 0x000fea0003800000 */
.L_x_1:
        /* <DEDUP_REMOVED lines=10> */
.L_x_13:


//--------------------- .text._Z16transform4d_0213IfEvPT_PKS0_iiii --------------------------
	.section	.text._Z16transform4d_0213IfEvPT_PKS0_iiii,"ax",@progbits
	.align	128
        .global         _Z16transform4d_0213IfEvPT_PKS0_iiii
        .type           _Z16transform4d_0213IfEvPT_PKS0_iiii,@function
        .size           _Z16transform4d_0213IfEvPT_PKS0_iiii,(.L_x_14 - _Z16transform4d_0213IfEvPT_PKS0_iiii)
        .other          _Z16transform4d_0213IfEvPT_PKS0_iiii,@"STO_CUDA_ENTRY STV_DEFAULT"
_Z16transform4d_0213IfEvPT_PKS0_iiii:
.text._Z16transform4d_0213IfEvPT_PKS0_iiii:
[----:B------:R-:W-:Y:S08]  /*0000*/  LDC R1, c[0x0][0x37c] ;  /* 0x0000df00ff017b82 */ /* 0x000ff00000000800 */
[----:B------:R-:W0:Y:S01]  /*0010*/  LDC R7, c[0x0][0x364] ;  /* 0x0000d900ff077b82 */ /* 0x000e220000000800 */
[----:B------:R-:W1:Y:S01]  /*0020*/  LDCU UR8, c[0x0][0x394] ;  /* 0x00007280ff0877ac */ /* 0x000e620008000800 */
[----:B------:R-:W2:Y:S01]  /*0030*/  S2R R8, SR_TID.Y ;  /* 0x0000000000087919 */ /* 0x000ea20000002200 */
[----:B-1----:R-:W-:-:S02]  /*0040*/  UIADD3 UR4, UPT, UPT, UR8, -0x1, URZ ;  /* 0xffffffff08047890 */ /* 0x002fc4000fffe0ff */
[----:B------:R-:W1:Y:S01]  /*0050*/  I2F.U32.RP R6, UR8 ;  /* 0x0000000800067d06 */ /* 0x000e620008209000 */
[----:B0-----:R-:W-:-:S07]  /*0060*/  ISETP.NE.U32.AND P2, PT, R7, RZ, PT ;  /* 0x000000ff0700720c */ /* 0x001fce0003f45070 */
[----:B------:R-:W0:Y:S08]  /*0070*/  I2F.U32.RP R0, R7 ;  /* 0x0000000700007306 */ /* 0x000e300000209000 */
[----:B-1----:R-:W-:Y:S08]  /*0080*/  MUFU.RCP R6, R6 ;  /* 0x0000000600067308 */ /* 0x002ff00000001000 */
[----:B0-----:R-:W0:Y:S02]  /*0090*/  MUFU.RCP R0, R0 ;  /* 0x0000000000007308 */ /* 0x001e240000001000 */
[----:B0-----:R-:W-:-:S06]  /*00a0*/  IADD3 R2, PT, PT, R0, 0xffffffe, RZ ;  /* 0x0ffffffe00027810 */ /* 0x001fcc0007ffe0ff */
[----:B------:R0:W1:Y:S02]  /*00b0*/  F2I.FTZ.U32.TRUNC.NTZ R3, R2 ;  /* 0x0000000200037305 */ /* 0x000064000021f000 */
[----:B0-----:R-:W-:Y:S02]  /*00c0*/  HFMA2 R2, -RZ, RZ, 0, 0 ;  /* 0x00000000ff027431 */ /* 0x001fe400000001ff */
[----:B-1----:R-:W-:-:S04]  /*00d0*/  IMAD.MOV R4, RZ, RZ, -R3 ;  /* 0x000000ffff047224 */ /* 0x002fc800078e0a03 */
[----:B------:R-:W-:Y:S01]  /*00e0*/  IMAD R5, R4, R7, RZ ;  /* 0x0000000704057224 */ /* 0x000fe200078e02ff */
[----:B------:R-:W-:-:S03]  /*00f0*/  IADD3 R4, PT, PT, R6, 0xffffffe, RZ ;  /* 0x0ffffffe06047810 */ /* 0x000fc60007ffe0ff */
[----:B------:R-:W-:Y:S02]  /*0100*/  IMAD.HI.U32 R3, R3, R5, R2 ;  /* 0x0000000503037227 */ /* 0x000fe400078e0002 */
[----:B------:R0:W1:Y:S04]  /*0110*/  F2I.FTZ.U32.TRUNC.NTZ R5, R4 ;  /* 0x0000000400057305 */ /* 0x000068000021f000 */
[----:B------:R-:W-:-:S04]  /*0120*/  IMAD.HI.U32 R3, R3, UR4, RZ ;  /* 0x0000000403037c27 */ /* 0x000fc8000f8e00ff */
[----:B------:R-:W-:Y:S01]  /*0130*/  IMAD.MOV R0, RZ, RZ, -R3 ;  /* 0x000000ffff007224 */ /* 0x000fe200078e0a03 */
[----:B0-----:R-:W-:-:S03]  /*0140*/  MOV R4, RZ ;  /* 0x000000ff00047202 */ /* 0x001fc60000000f00 */
[----:B------:R-:W-:Y:S01]  /*0150*/  IMAD R0, R7, R0, UR4 ;  /* 0x0000000407007e24 */ /* 0x000fe2000f8e0200 */
[----:B------:R-:W2:Y:S01]  /*0160*/  S2UR UR4, SR_CTAID.Y ;  /* 0x00000000000479c3 */ /* 0x000ea20000002600 */
[----:B-1----:R-:W-:-:S03]  /*0170*/  IMAD.MOV R9, RZ, RZ, -R5 ;  /* 0x000000ffff097224 */ /* 0x002fc600078e0a05 */
[----:B------:R-:W-:Y:S01]  /*0180*/  ISETP.GE.U32.AND P0, PT, R0, R7, PT ;  /* 0x000000070000720c */ /* 0x000fe20003f06070 */
[----:B------:R-:W-:-:S04]  /*0190*/  IMAD R9, R9, UR8, RZ ;  /* 0x0000000809097c24 */ /* 0x000fc8000f8e02ff */
[----:B------:R-:W-:-:S08]  /*01a0*/  IMAD.HI.U32 R5, R5, R9, R4 ;  /* 0x0000000905057227 */ /* 0x000fd000078e0004 */
[----:B------:R-:W-:Y:S01]  /*01b0*/  @P0 IMAD.IADD R0, R0, 0x1, -R7 ;  /* 0x0000000100000824 */ /* 0x000fe200078e0a07 */
[----:B------:R-:W-:-:S04]  /*01c0*/  @P0 IADD3 R3, PT, PT, R3, 0x1, RZ ;  /* 0x0000000103030810 */ /* 0x000fc80007ffe0ff */
[----:B------:R-:W-:Y:S01]  /*01d0*/  ISETP.GE.U32.AND P1, PT, R0, R7, PT ;  /* 0x000000070000720c */ /* 0x000fe20003f26070 */
[----:B--2---:R-:W-:-:S04]  /*01e0*/  IMAD R0, R7, UR4, R8 ;  /* 0x0000000407007c24 */ /* 0x004fc8000f8e0208 */
[----:B------:R-:W-:-:S04]  /*01f0*/  IMAD.HI.U32 R5, R5, R0, RZ ;  /* 0x0000000005057227 */ /* 0x000fc800078e00ff */
[----:B------:R-:W-:-:S04]  /*0200*/  IMAD.MOV R5, RZ, RZ, -R5 ;  /* 0x000000ffff057224 */ /* 0x000fc800078e0a05 */
[----:B------:R-:W-:Y:S01]  /*0210*/  @P1 IADD3 R3, PT, PT, R3, 0x1, RZ ;  /* 0x0000000103031810 */ /* 0x000fe20007ffe0ff */
[----:B------:R-:W-:Y:S01]  /*0220*/  IMAD R0, R5, UR8, R0 ;  /* 0x0000000805007c24 */ /* 0x000fe2000f8e0200 */
[----:B------:R-:W-:Y:S02]  /*0230*/  @!P2 LOP3.LUT R3, RZ, R7, RZ, 0x33, !PT ;  /* 0x00000007ff03a212 */ /* 0x000fe400078e33ff */
[----:B------:R-:W-:Y:S02]  /*0240*/  ISETP.NE.U32.AND P1, PT, RZ, UR8, PT ;  /* 0x00000008ff007c0c */ /* 0x000fe4000bf25070 */
[----:B------:R-:W-:Y:S01]  /*0250*/  ISETP.GE.U32.AND P0, PT, R0, UR8, PT ;  /* 0x0000000800007c0c */ /* 0x000fe2000bf06070 */
[----:B------:R-:W-:-:S04]  /*0260*/  VIADD R2, R3, 0x1 ;  /* 0x0000000103027836 */ /* 0x000fc80000000000 */
[----:B------:R-:W0:Y:S01]  /*0270*/  I2F.U32.RP R3, R2 ;  /* 0x0000000200037306 */ /* 0x000e220000209000 */
[----:B------:R-:W-:-:S07]  /*0280*/  IADD3 R7, PT, PT, RZ, -R2, RZ ;  /* 0x80000002ff077210 */ /* 0x000fce0007ffe0ff */
[----:B------:R-:W-:-:S05]  /*0290*/  @P0 VIADD R0, R0, -UR8 ;  /* 0x8000000800000c36 */ /* 0x000fca0008000000 */
[----:B------:R-:W-:Y:S01]  /*02a0*/  ISETP.GE.U32.AND P0, PT, R0, UR8, PT ;  /* 0x0000000800007c0c */ /* 0x000fe2000bf06070 */
[----:B0-----:R-:W0:-:S12]  /*02b0*/  MUFU.RCP R3, R3 ;  /* 0x0000000300037308 */ /* 0x001e180000001000 */
[----:B------:R-:W-:Y:S01]  /*02c0*/  @P0 VIADD R0, R0, -UR8 ;  /* 0x8000000800000c36 */ /* 0x000fe20008000000 */
[----:B------:R-:W-:-:S04]  /*02d0*/  @!P1 LOP3.LUT R0, RZ, UR8, RZ, 0x33, !PT ;  /* 0x00000008ff009c12 */ /* 0x000fc8000f8e33ff */
[----:B------:R-:W-:Y:S02]  /*02e0*/  ISETP.GE.AND P0, PT, R0, UR8, PT ;  /* 0x0000000800007c0c */ /* 0x000fe4000bf06270 */
[----:B0-----:R-:W-:-:S04]  /*02f0*/  IADD3 R4, PT, PT, R3, 0xffffffe, RZ ;  /* 0x0ffffffe03047810 */ /* 0x001fc80007ffe0ff */
[----:B------:R0:W1:Y:S02]  /*0300*/  F2I.FTZ.U32.TRUNC.NTZ R5, R4 ;  /* 0x0000000400057305 */ /* 0x000064000021f000 */
[----:B0-----:R-:W-:Y:S02]  /*0310*/  HFMA2 R4, -RZ, RZ, 0, 0 ;  /* 0x00000000ff047431 */ /* 0x001fe400000001ff */
[----:B-1----:R-:W-:-:S04]  /*0320*/  IMAD R7, R7, R5, RZ ;  /* 0x0000000507077224 */ /* 0x002fc800078e02ff */
[----:B------:R-:W-:-:S06]  /*0330*/  IMAD.HI.U32 R3, R5, R7, R4 ;  /* 0x0000000705037227 */ /* 0x000fcc00078e0004 */
[----:B------:R-:W-:-:S04]  /*0340*/  IMAD.HI.U32 R3, R3, UR4, RZ ;  /* 0x0000000403037c27 */ /* 0x000fc8000f8e00ff */
[----:B------:R-:W-:-:S04]  /*0350*/  IMAD.MOV R11, RZ, RZ, -R3 ;  /* 0x000000ffff0b7224 */ /* 0x000fc800078e0a03 */
[----:B------:R-:W-:Y:S01]  /*0360*/  IMAD R11, R2, R11, UR4 ;  /* 0x00000004020b7e24 */ /* 0x000fe2000f8e020b */
[----:B------:R-:W-:Y:S06]  /*0370*/  @P0 EXIT ;  /* 0x000000000000094d */ /* 0x000fec0003800000 */
[----:B------:R-:W0:Y:S01]  /*0380*/  LDC R6, c[0x0][0x390] ;  /* 0x0000e400ff067b82 */ /* 0x000e220000000800 */
[CC--:B------:R-:W-:Y:S01]  /*0390*/  ISETP.GE.U32.AND P1, PT, R11.reuse, R2.reuse, PT ;  /* 0x000000020b00720c */ /* 0x0c0fe20003f26070 */
[----:B------:R-:W1:Y:S06]  /*03a0*/  LDCU UR4, c[0x0][0x370] ;  /* 0x00006e00ff0477ac */ /* 0x000e6c0008000800 */
[----:B------:R-:W2:Y:S06]  /*03b0*/  LDC R9, c[0x0][0x398] ;  /* 0x0000e600ff097b82 */ /* 0x000eac0000000800 */
[----:B------:R-:W-:Y:S01]  /*03c0*/  @P1 IMAD.IADD R11, R11, 0x1, -R2 ;  /* 0x000000010b0b1824 */ /* 0x000fe200078e0a02 */
[----:B------:R-:W-:Y:S01]  /*03d0*/  @P1 IADD3 R3, PT, PT, R3, 0x1, RZ ;  /* 0x0000000103031810 */ /* 0x000fe20007ffe0ff */
[----:B------:R-:W3:Y:S03]  /*03e0*/  S2UR UR6, SR_CTAID.X ;  /* 0x00000000000679c3 */ /* 0x000ee60000002500 */
[----:B------:R-:W-:-:S02]  /*03f0*/  ISETP.GE.U32.AND P6, PT, R11, R2, PT ;  /* 0x000000020b00720c */ /* 0x000fc40003fc6070 */
[----:B0-----:R-:W-:-:S03]  /*0400*/  IABS R13, R6 ;  /* 0x00000006000d7213 */ /* 0x001fc60000000000 */
[----:B------:R-:W1:Y:S01]  /*0410*/  S2UR UR5, SR_CTAID.Z ;  /* 0x00000000000579c3 */ /* 0x000e620000002700 */
[----:B------:R-:W0:Y:S01]  /*0420*/  I2F.RP R8, R13 ;  /* 0x0000000d00087306 */ /* 0x000e220000209400 */
[----:B--2---:R-:W-:-:S06]  /*0430*/  IMAD R7, R9, UR8, RZ ;  /* 0x0000000809077c24 */ /* 0x004fcc000f8e02ff */
[----:B------:R-:W-:Y:S01]  /*0440*/  @P6 VIADD R3, R3, 0x1 ;  /* 0x0000000103036836 */ /* 0x000fe20000000000 */
[----:B------:R-:W-:Y:S02]  /*0450*/  ISETP.NE.U32.AND P6, PT, R2, RZ, PT ;  /* 0x000000ff0200720c */ /* 0x000fe40003fc5070 */
[----:B------:R-:W-:Y:S01]  /*0460*/  IABS R14, R7 ;  /* 0x00000007000e7213 */ /* 0x000fe20000000000 */
[----:B---3--:R-:W-:Y:S01]  /*0470*/  IMAD R11, R7, UR6, RZ ;  /* 0x00000006070b7c24 */ /* 0x008fe2000f8e02ff */
[----:B------:R-:W2:Y:S01]  /*0480*/  LDCU.64 UR6, c[0x0][0x358] ;  /* 0x00006b00ff0677ac */ /* 0x000ea20008000a00 */
[----:B0-----:R-:W0:Y:S08]  /*0490*/  MUFU.RCP R8, R8 ;  /* 0x0000000800087308 */ /* 0x001e300000001000 */
[----:B------:R-:W-:Y:S01]  /*04a0*/  @!P6 LOP3.LUT R3, RZ, R2, RZ, 0x33, !PT ;  /* 0x00000002ff03e212 */ /* 0x000fe200078e33ff */
[----:B-1----:R-:W-:Y:S01]  /*04b0*/  UIMAD UR4, UR5, UR4, URZ ;  /* 0x00000004050472a4 */ /* 0x002fe2000f8e02ff */
[----:B0-----:R-:W-:-:S02]  /*04c0*/  IADD3 R4, PT, PT, R8, 0xffffffe, RZ ;  /* 0x0ffffffe08047810 */ /* 0x001fc40007ffe0ff */
[----:B------:R-:W-:Y:S02]  /*04d0*/  IABS R8, R9 ;  /* 0x0000000900087213 */ /* 0x000fe40000000000 */
[----:B------:R0:W1:Y:S02]  /*04e0*/  F2I.FTZ.U32.TRUNC.NTZ R5, R4 ;  /* 0x0000000400057305 */ /* 0x000064000021f000 */
[----:B0-----:R-:W-:Y:S01]  /*04f0*/  MOV R4, RZ ;  /* 0x000000ff00047202 */ /* 0x001fe20000000f00 */
[----:B-1----:R-:W-:-:S04]  /*0500*/  IMAD.MOV R10, RZ, RZ, -R5 ;  /* 0x000000ffff0a7224 */ /* 0x002fc800078e0a05 */
[----:B------:R-:W-:-:S04]  /*0510*/  IMAD R15, R10, R13, RZ ;  /* 0x0000000d0a0f7224 */ /* 0x000fc800078e02ff */
[----:B------:R-:W-:-:S06]  /*0520*/  IMAD.HI.U32 R5, R5, R15, R4 ;  /* 0x0000000f05057227 */ /* 0x000fcc00078e0004 */
[----:B------:R-:W-:-:S04]  /*0530*/  IMAD.HI.U32 R12, R5, R14, RZ ;  /* 0x0000000e050c7227 */ /* 0x000fc800078e00ff */
[----:B------:R-:W-:Y:S01]  /*0540*/  IMAD.HI.U32 R10, R5, R8, RZ ;  /* 0x00000008050a7227 */ /* 0x000fe200078e00ff */
[----:B------:R-:W-:-:S03]  /*0550*/  IADD3 R5, PT, PT, -R12, RZ, RZ ;  /* 0x000000ff0c057210 */ /* 0x000fc60007ffe1ff */
[----:B------:R-:W-:Y:S02]  /*0560*/  IMAD.MOV R4, RZ, RZ, -R10 ;  /* 0x000000ffff047224 */ /* 0x000fe400078e0a0a */
[C---:B------:R-:W-:Y:S02]  /*0570*/  IMAD R5, R13.reuse, R5, R14 ;  /* 0x000000050d057224 */ /* 0x040fe400078e020e */
[C---:B------:R-:W-:Y:S02]  /*0580*/  IMAD R4, R13.reuse, R4, R8 ;  /* 0x000000040d047224 */ /* 0x040fe400078e0208 */
[----:B------:R-:W0:Y:S01]  /*0590*/  S2R R8, SR_TID.X ;  /* 0x0000000000087919 */ /* 0x000e220000002100 */
[C---:B------:R-:W-:Y:S02]  /*05a0*/  ISETP.GT.U32.AND P5, PT, R13.reuse, R5, PT ;  /* 0x000000050d00720c */ /* 0x040fe40003fa4070 */
[----:B------:R-:W-:-:S11]  /*05b0*/  ISETP.GT.U32.AND P4, PT, R13, R4, PT ;  /* 0x000000040d00720c */ /* 0x000fd60003f84070 */
[----:B------:R-:W-:Y:S01]  /*05c0*/  @!P5 IMAD.IADD R5, R5, 0x1, -R13 ;  /* 0x000000010505d824 */ /* 0x000fe200078e0a0d */
[----:B------:R-:W-:Y:S01]  /*05d0*/  @!P5 IADD3 R12, PT, PT, R12, 0x1, RZ ;  /* 0x000000010c0cd810 */ /* 0x000fe20007ffe0ff */
[----:B------:R-:W-:Y:S01]  /*05e0*/  @!P4 VIADD R10, R10, 0x1 ;  /* 0x000000010a0ac836 */ /* 0x000fe20000000000 */
[-C--:B------:R-:W-:Y:S02]  /*05f0*/  @!P4 IADD3 R4, PT, PT, R4, -R13.reuse, RZ ;  /* 0x8000000d0404c210 */ /* 0x080fe40007ffe0ff */
[-C--:B------:R-:W-:Y:S02]  /*0600*/  ISETP.GE.U32.AND P3, PT, R5, R13.reuse, PT ;  /* 0x0000000d0500720c */ /* 0x080fe40003f66070 */
[-C--:B------:R-:W-:Y:S02]  /*0610*/  LOP3.LUT R5, R7, R6.reuse, RZ, 0x3c, !PT ;  /* 0x0000000607057212 */ /* 0x080fe400078e3cff */
[----:B------:R-:W-:Y:S02]  /*0620*/  ISETP.GE.U32.AND P0, PT, R4, R13, PT ;  /* 0x0000000d0400720c */ /* 0x000fe40003f06070 */
[----:B------:R-:W-:-:S02]  /*0630*/  LOP3.LUT R4, R9, R6, RZ, 0x3c, !PT ;  /* 0x0000000609047212 */ /* 0x000fc400078e3cff */
[----:B------:R-:W-:Y:S02]  /*0640*/  ISETP.GE.AND P2, PT, R5, RZ, PT ;  /* 0x000000ff0500720c */ /* 0x000fe40003f46270 */
[----:B------:R-:W-:Y:S02]  /*0650*/  ISETP.GE.AND P1, PT, R4, RZ, PT ;  /* 0x000000ff0400720c */ /* 0x000fe40003f26270 */
[----:B------:R-:W1:Y:S01]  /*0660*/  LDC.64 R4, c[0x0][0x388] ;  /* 0x0000e200ff047b82 */ /* 0x000e620000000a00 */
[----:B------:R-:W-:Y:S02]  /*0670*/  @P3 IADD3 R12, PT, PT, R12, 0x1, RZ ;  /* 0x000000010c0c3810 */ /* 0x000fe40007ffe0ff */
[----:B------:R-:W-:Y:S02]  /*0680*/  ISETP.NE.AND P3, PT, R6, RZ, PT ;  /* 0x000000ff0600720c */ /* 0x000fe40003f65270 */
[----:B------:R-:W-:Y:S02]  /*0690*/  @P0 IADD3 R10, PT, PT, R10, 0x1, RZ ;  /* 0x000000010a0a0810 */ /* 0x000fe40007ffe0ff */
[----:B------:R-:W-:Y:S01]  /*06a0*/  LOP3.LUT R13, RZ, R6, RZ, 0x33, !PT ;  /* 0x00000006ff0d7212 */ /* 0x000fe200078e33ff */
[----:B0-----:R-:W-:Y:S01]  /*06b0*/  IMAD.IADD R6, R11, 0x1, R8 ;  /* 0x000000010b067824 */ /* 0x001fe200078e0208 */
[----:B------:R-:W-:-:S02]  /*06c0*/  @!P2 IADD3 R12, PT, PT, -R12, RZ, RZ ;  /* 0x000000ff0c0ca210 */ /* 0x000fc40007ffe1ff */
[----:B------:R-:W-:Y:S01]  /*06d0*/  @!P1 IADD3 R10, PT, PT, -R10, RZ, RZ ;  /* 0x000000ff0a0a9210 */ /* 0x000fe20007ffe1ff */
[----:B------:R-:W-:Y:S01]  /*06e0*/  IMAD R6, R7, UR4, R6 ;  /* 0x0000000407067c24 */ /* 0x000fe2000f8e0206 */
[C---:B------:R-:W-:Y:S02]  /*06f0*/  SEL R12, R13.reuse, R12, !P3 ;  /* 0x0000000c0d0c7207 */ /* 0x040fe40005800000 */
[----:B------:R-:W-:-:S03]  /*0700*/  SEL R10, R13, R10, !P3 ;  /* 0x0000000a0d0a7207 */ /* 0x000fc60005800000 */
[----:B------:R-:W-:Y:S02]  /*0710*/  IMAD R7, R3, R12, R6 ;  /* 0x0000000c03077224 */ /* 0x000fe400078e0206 */
[----:B------:R-:W0:Y:S02]  /*0720*/  LDC.64 R12, c[0x0][0x380] ;  /* 0x0000e000ff0c7b82 */ /* 0x000e240000000a00 */
[----:B------:R-:W-:-:S04]  /*0730*/  IMAD R7, R0, R10, R7 ;  /* 0x0000000a00077224 */ /* 0x000fc800078e0207 */
[----:B-1----:R-:W-:-:S06]  /*0740*/  IMAD.WIDE.U32 R4, R7, 0x10, R4 ;  /* 0x0000001007047825 */ /* 0x002fcc00078e0004 */
[----:B--2---:R-:W2:Y:S01]  /*0750*/  LDG.E.128 R4, desc[UR6][R4.64] ;  /* 0x0000000604047981 */ /* 0x004ea2000c1e1d00 */
[----:B------:R-:W1:Y:S01]  /*0760*/  LDCU UR4, c[0x0][0x378] ;  /* 0x00006f00ff0477ac */ /* 0x000e620008000800 */
[----:B------:R-:W-:Y:S02]  /*0770*/  IMAD R8, R9, UR5, R8 ;  /* 0x0000000509087c24 */ /* 0x000fe4000f8e0208 */
[----:B------:R-:W-:Y:S02]  /*0780*/  IMAD R0, R0, R9, R11 ;  /* 0x0000000900007224 */ /* 0x000fe400078e020b */
[----:B------:R-:W-:-:S04]  /*0790*/  IMAD R3, R3, R10, R8 ;  /* 0x0000000a03037224 */ /* 0x000fc800078e0208 */
[----:B-1----:R-:W-:-:S04]  /*07a0*/  IMAD R3, R0, UR4, R3 ;  /* 0x0000000400037c24 */ /* 0x002fc8000f8e0203 */
[----:B0-----:R-:W-:-:S05]  /*07b0*/  IMAD.WIDE.U32 R2, R3, 0x10, R12 ;  /* 0x0000001003027825 */ /* 0x001fca00078e000c */
[----:B--2---:R-:W-:Y:S01]  /*07c0*/  STG.E.128 desc[UR6][R2.64], R4 ;  /* 0x0000000402007986 */ /* 0x004fe2000c101d06 */
[----:B------:R-:W-:Y:S05]  /*07d0*/  EXIT ;  /* 0x000000000000794d */ /* 0x000fea0003800000 */
.L_x_2:
        /* <DEDUP_REMOVED lines=10> */
.L_x_14:


//--------------------- .text._Z26bias_add_transform_0213_v2P6__halfPKS_S2_iii --------------------------
	.section	.text._Z26bias_add_transform_0213_v2P6__halfPKS_S2_iii,"ax",@progbits
	.align	128
        .global         _Z26bias_add_transform_0213_v2P6__halfPKS_S2_iii
        .type           _Z26bias_add_transform_0213_v2P6__halfPKS_S2_iii,@function
        .size           _Z26bias_add_transform_0213_v2P6__halfPKS_S2_iii,(.L_x_11 - _Z26bias_add_transform_0213_v2P6__halfPKS_S2_iii)
        .other          _Z26bias_add_transform_0213_v2P6__halfPKS_S2_iii,@"STO_CUDA_ENTRY STV_DEFAULT"
_Z26bias_add_transform_0213_v2P6__halfPKS_S2_iii:
.text._Z26bias_add_transform_0213_v2P6__halfPKS_S2_iii:
[----:B------:R-:W-:Y:S08]  /*0000*/  LDC R1, c[0x0][0x37c] ;  /* 0x0000df00ff017b82 */ /* 0x000ff00000000800 */
[----:B------:R-:W0:Y:S01]  /*0010*/  LDC R11, c[0x0][0x3a0] ;  /* 0x0000e800ff0b7b82 */ /* 0x000e220000000800 */
[----:B------:R-:W1:Y:S01]  /*0020*/  S2R R16, SR_TID.X ;  /* 0x0000000000107919 */ /* 0x000e620000002100 */
[----:B------:R-:W2:Y:S01]  /*0030*/  LDCU UR10, c[0x0][0x368] ;  /* 0x00006d00ff0a77ac */ /* 0x000ea20008000800 */
[----:B------:R-:W3:Y:S01]  /*0040*/  S2R R17, SR_TID.Y ;  /* 0x0000000000117919 */ /* 0x000ee20000002200 */
[----:B------:R-:W4:Y:S04]  /*0050*/  LDCU.64 UR8, c[0x0][0x358] ;  /* 0x00006b00ff0877ac */ /* 0x000f280008000a00 */
[----:B------:R-:W2:Y:S08]  /*0060*/  LDC.64 R6, c[0x0][0x398] ;  /* 0x0000e600ff067b82 */ /* 0x000eb00000000a00 */
[----:B------:R-:W5:Y:S01]  /*0070*/  S2UR UR4, SR_CTAID.Y ;  /* 0x00000000000479c3 */ /* 0x000f620000002600 */
[----:B0-----:R-:W-:-:S07]  /*0080*/  IABS R5, R11 ;  /* 0x0000000b00057213 */ /* 0x001fce0000000000 */
[----:B------:R-:W0:Y:S01]  /*0090*/  S2UR UR11, SR_CTAID.X ;  /* 0x00000000000b79c3 */ /* 0x000e220000002500 */
[----:B------:R-:W4:Y:S01]  /*00a0*/  I2F.RP R0, R5 ;  /* 0x0000000500007306 */ /* 0x000f220000209400 */
[----:B--2---:R-:W-:Y:S01]  /*00b0*/  IMAD R18, R6, UR10, RZ ;  /* 0x0000000a06127c24 */ /* 0x004fe2000f8e02ff */
[----:B-----5:R-:W-:-:S06]  /*00c0*/  USHF.L.U32 UR4, UR4, 0x1, URZ ;  /* 0x0000000104047899 */ /* 0x020fcc00080006ff */
[----:B----4-:R-:W2:Y:S01]  /*00d0*/  MUFU.RCP R0, R0 ;  /* 0x0000000000007308 */ /* 0x010ea20000001000 */
[----:B0-----:R-:W-:Y:S01]  /*00e0*/  UIMAD UR5, UR10, UR11, URZ ;  /* 0x0000000b0a0572a4 */ /* 0x001fe2000f8e02ff */
[----:B--2---:R-:W-:-:S06]  /*00f0*/  IADD3 R2, PT, PT, R0, 0xffffffe, RZ ;  /* 0x0ffffffe00027810 */ /* 0x004fcc0007ffe0ff */
[----:B------:R0:W2:Y:S02]  /*0100*/  F2I.FTZ.U32.TRUNC.NTZ R3, R2 ;  /* 0x0000000200037305 */ /* 0x0000a4000021f000 */
[----:B0-----:R-:W-:Y:S02]  /*0110*/  HFMA2 R2, -RZ, RZ, 0, 0 ;  /* 0x00000000ff027431 */ /* 0x001fe400000001ff */
[----:B--2---:R-:W-:-:S04]  /*0120*/  IMAD.MOV R4, RZ, RZ, -R3 ;  /* 0x000000ffff047224 */ /* 0x004fc800078e0a03 */
[----:B------:R-:W-:Y:S01]  /*0130*/  IMAD R9, R4, R5, RZ ;  /* 0x0000000504097224 */ /* 0x000fe200078e02ff */
[----:B------:R-:W-:-:S03]  /*0140*/  IABS R4, R6 ;  /* 0x0000000600047213 */ /* 0x000fc60000000000 */
[----:B------:R-:W-:Y:S02]  /*0150*/  IMAD.HI.U32 R3, R3, R9, R2 ;  /* 0x0000000903037227 */ /* 0x000fe400078e0002 */
[----:B------:R-:W0:Y:S04]  /*0160*/  LDC.64 R8, c[0x0][0x388] ;  /* 0x0000e200ff087b82 */ /* 0x000e280000000a00 */
[----:B------:R-:W-:-:S04]  /*0170*/  IMAD.HI.U32 R0, R3, R4, RZ ;  /* 0x0000000403007227 */ /* 0x000fc800078e00ff */
[----:B------:R-:W-:-:S04]  /*0180*/  IMAD.MOV R3, RZ, RZ, -R0 ;  /* 0x000000ffff037224 */ /* 0x000fc800078e0a00 */
[C---:B------:R-:W-:Y:S02]  /*0190*/  IMAD R2, R5.reuse, R3, R4 ;  /* 0x0000000305027224 */ /* 0x040fe400078e0204 */
[----:B------:R-:W1:Y:S03]  /*01a0*/  S2R R3, SR_TID.Z ;  /* 0x0000000000037919 */ /* 0x000e660000002300 */
[----:B------:R-:W-:-:S13]  /*01b0*/  ISETP.GT.U32.AND P2, PT, R5, R2, PT ;  /* 0x000000020500720c */ /* 0x000fda0003f44070 */
[-C--:B------:R-:W-:Y:S01]  /*01c0*/  @!P2 IADD3 R2, PT, PT, R2, -R5.reuse, RZ ;  /* 0x800000050202a210 */ /* 0x080fe20007ffe0ff */
[----:B------:R-:W-:Y:S01]  /*01d0*/  @!P2 VIADD R0, R0, 0x1 ;  /* 0x000000010000a836 */ /* 0x000fe20000000000 */
[----:B------:R-:W-:Y:S02]  /*01e0*/  ISETP.NE.AND P2, PT, R11, RZ, PT ;  /* 0x000000ff0b00720c */ /* 0x000fe40003f45270 */
[----:B------:R-:W-:Y:S02]  /*01f0*/  ISETP.GE.U32.AND P0, PT, R2, R5, PT ;  /* 0x000000050200720c */ /* 0x000fe40003f06070 */
[----:B------:R-:W-:Y:S01]  /*0200*/  LOP3.LUT R2, R6, R11, RZ, 0x3c, !PT ;  /* 0x0000000b06027212 */ /* 0x000fe200078e3cff */
[----:B------:R-:W2:Y:S03]  /*0210*/  LDC.64 R4, c[0x0][0x390] ;  /* 0x0000e400ff047b82 */ /* 0x000ea60000000a00 */
[----:B------:R-:W-:Y:S01]  /*0220*/  ISETP.GE.AND P1, PT, R2, RZ, PT ;  /* 0x000000ff0200720c */ /* 0x000fe20003f26270 */
[----:B------:R-:W-:-:S02]  /*0230*/  IMAD R2, R7, R6, RZ ;  /* 0x0000000607027224 */ /* 0x000fc400078e02ff */
[----:B------:R-:W-:Y:S02]  /*0240*/  IMAD R7, R18, UR4, RZ ;  /* 0x0000000412077c24 */ /* 0x000fe4000f8e02ff */
[----:B-1----:R-:W-:Y:S02]  /*0250*/  IMAD R19, R3, R6, R16 ;  /* 0x0000000603137224 */ /* 0x002fe400078e0210 */
[----:B------:R-:W-:Y:S01]  /*0260*/  @P0 IADD3 R0, PT, PT, R0, 0x1, RZ ;  /* 0x0000000100000810 */ /* 0x000fe20007ffe0ff */
[----:B------:R-:W-:-:S05]  /*0270*/  IMAD R6, R2, UR5, R7 ;  /* 0x0000000502067c24 */ /* 0x000fca000f8e0207 */
[----:B------:R-:W-:Y:S01]  /*0280*/  @!P1 IMAD.MOV R0, RZ, RZ, -R0 ;  /* 0x000000ffff009224 */ /* 0x000fe200078e0a00 */
[----:B------:R-:W-:-:S05]  /*0290*/  @!P2 LOP3.LUT R0, RZ, R11, RZ, 0x33, !PT ;  /* 0x0000000bff00a212 */ /* 0x000fca00078e33ff */
[----:B---3--:R-:W-:-:S05]  /*02a0*/  IMAD R19, R0, R17, R19 ;  /* 0x0000001100137224 */ /* 0x008fca00078e0213 */
[C---:B------:R-:W-:Y:S01]  /*02b0*/  IADD3 R15, PT, PT, R19.reuse, R6, RZ ;  /* 0x00000006130f7210 */ /* 0x040fe20007ffe0ff */
[----:B--2---:R-:W-:-:S04]  /*02c0*/  IMAD.WIDE R6, R19, 0x10, R4 ;  /* 0x0000001013067825 */ /* 0x004fc800078e0204 */
[----:B0-----:R-:W-:Y:S02]  /*02d0*/  IMAD.WIDE R14, R15, 0x10, R8 ;  /* 0x000000100f0e7825 */ /* 0x001fe400078e0208 */
[----:B------:R-:W2:Y:S02]  /*02e0*/  LDG.E.128 R4, desc[UR8][R6.64] ;  /* 0x0000000806047981 */ /* 0x000ea4000c1e1d00 */
[----:B------:R-:W-:Y:S02]  /*02f0*/  IMAD.WIDE R10, R18, 0x10, R14 ;  /* 0x00000010120a7825 */ /* 0x000fe400078e020e */
[----:B------:R-:W2:Y:S04]  /*0300*/  LDG.E.128 R12, desc[UR8][R14.64] ;  /* 0x000000080e0c7981 */ /* 0x000ea8000c1e1d00 */
[----:B------:R-:W3:Y:S01]  /*0310*/  LDG.E.128 R8, desc[UR8][R10.64] ;  /* 0x000000080a087981 */ /* 0x000ee2000c1e1d00 */
[----:B------:R-:W0:Y:S01]  /*0320*/  S2UR UR6, SR_CgaCtaId ;  /* 0x00000000000679c3 */ /* 0x000e220000008800 */
[----:B------:R-:W-:-:S02]  /*0330*/  UMOV UR5, 0x400 ;  /* 0x0000040000057882 */ /* 0x000fc40000000000 */
[----:B0-----:R-:W-:-:S06]  /*0340*/  ULEA UR5, UR6, UR5, 0x18 ;  /* 0x0000000506057291 */ /* 0x001fcc000f8ec0ff */
[----:B------:R-:W-:Y:S02]  /*0350*/  LEA R19, R19, UR5, 0x4 ;  /* 0x0000000513137c11 */ /* 0x000fe4000f8e20ff */
[----:B------:R-:W-:Y:S01]  /*0360*/  SHF.R.U32.HI R20, RZ, 0x1, R17 ;  /* 0x00000001ff147819 */ /* 0x000fe20000011611 */
[--C-:B--2---:R-:W-:Y:S02]  /*0370*/  HFMA2 R12, R12, 1, 1, R4.reuse ;  /* 0x3c003c000c0c7831 */ /* 0x104fe40000000004 */
[----:B------:R-:W-:Y:S02]  /*0380*/  HFMA2 R13, R13, 1, 1, R5 ;  /* 0x3c003c000d0d7831 */ /* 0x000fe40000000005 */
[----:B---3--:R-:W-:Y:S02]  /*0390*/  HADD2 R4, R8, R4 ;  /* 0x0000000408047230 */ /* 0x008fe40000000000 */
[----:B------:R-:W-:Y:S01]  /*03a0*/  HFMA2 R14, R14, 1, 1, R6 ;  /* 0x3c003c000e0e7831 */ /* 0x000fe20000000006 */
[----:B------:R-:W0:Y:S01]  /*03b0*/  LDC R8, c[0x0][0x370] ;  /* 0x0000dc00ff087b82 */ /* 0x000e220000000800 */
[----:B------:R-:W1:Y:S01]  /*03c0*/  LDCU UR12, c[0x0][0x364] ;  /* 0x00006c80ff0c77ac */ /* 0x000e620008000800 */
[----:B------:R-:W-:-:S02]  /*03d0*/  HFMA2 R15, R15, 1, 1, R7 ;  /* 0x3c003c000f0f7831 */ /* 0x000fc40000000007 */
[----:B------:R-:W-:Y:S01]  /*03e0*/  HADD2 R6, R10, R6 ;  /* 0x000000060a067230 */ /* 0x000fe20000000000 */
[----:B------:R-:W-:Y:S01]  /*03f0*/  LEA R10, R18, R19, 0x4 ;  /* 0x00000013120a7211 */ /* 0x000fe200078e20ff */
[----:B------:R-:W-:Y:S02]  /*0400*/  HADD2 R5, R9, R5 ;  /* 0x0000000509057230 */ /* 0x000fe40000000000 */
[----:B------:R-:W-:Y:S01]  /*0410*/  HADD2 R7, R11, R7 ;  /* 0x000000070b077230 */ /* 0x000fe20000000000 */
[----:B------:R-:W-:Y:S04]  /*0420*/  STS.128 [R19], R12 ;  /* 0x0000000c13007388 */ /* 0x000fe80000000c00 */
[----:B------:R2:W-:Y:S01]  /*0430*/  STS.128 [R10], R4 ;  /* 0x000000040a007388 */ /* 0x0005e20000000c00 */
[----:B------:R-:W-:Y:S01]  /*0440*/  LOP3.LUT R9, R17, 0x1, RZ, 0xc0, !PT ;  /* 0x0000000111097812 */ /* 0x000fe200078ec0ff */
[----:B-1----:R-:W-:Y:S01]  /*0450*/  USHF.R.U32.HI UR7, URZ, 0x1, UR12 ;  /* 0x00000001ff077899 */ /* 0x002fe2000801160c */
[----:B------:R-:W-:Y:S02]  /*0460*/  BAR.SYNC.DEFER_BLOCKING 0x0 ;  /* 0x0000000000007b1d */ /* 0x000fe40000010000 */
[----:B------:R-:W-:-:S04]  /*0470*/  ISETP.NE.U32.AND P0, PT, R9, 0x1, PT ;  /* 0x000000010900780c */ /* 0x000fc80003f05070 */
[----:B------:R-:W-:Y:S01]  /*0480*/  SEL R11, R18, RZ, !P0 ;  /* 0x000000ff120b7207 */ /* 0x000fe20004000000 */
[----:B------:R-:W-:Y:S01]  /*0490*/  IMAD R17, R3, UR7, R20 ;  /* 0x0000000703117c24 */ /* 0x000fe2000f8e0214 */
[----:B------:R-:W-:Y:S02]  /*04a0*/  SEL R9, R0, RZ, !P0 ;  /* 0x000000ff00097207 */ /* 0x000fe40004000000 */
[----:B--2---:R-:W-:Y:S01]  /*04b0*/  MOV R10, 0x510 ;  /* 0x00000510000a7802 */ /* 0x004fe20000000f00 */
[----:B------:R-:W-:Y:S01]  /*04c0*/  IMAD.IADD R13, R11, 0x1, R16 ;  /* 0x000000010b0d7824 */ /* 0x000fe200078e0210 */
[----:B------:R-:W-:Y:S02]  /*04d0*/  IADD3 R9, PT, PT, R9, R16, RZ ;  /* 0x0000001009097210 */ /* 0x000fe40007ffe0ff */
[----:B------:R-:W-:Y:S01]  /*04e0*/  LOP3.LUT R14, R17, 0xffff, RZ, 0xc0, !PT ;  /* 0x0000ffff110e7812 */ /* 0x000fe200078ec0ff */
[----:B------:R-:W-:-:S12]  /*04f0*/  ULOP3.LUT UR6, UR12, 0xffff, URZ, 0xc0, !UPT ;  /* 0x0000ffff0c067892 */ /* 0x000fd8000f8ec0ff */
[----:B0-----:R-:W-:Y:S05]  /*0500*/  CALL.REL.NOINC `($__internal_1_$__cuda_sm20_div_u16) ;  /* 0x0000000000b47944 */ /* 0x001fea0003c00000 */
[----:B------:R-:W-:Y:S01]  /*0510*/  IMAD R4, R0, R17, R13 ;  /* 0x0000001100047224 */ /* 0x000fe200078e020d */
[----:B------:R-:W-:Y:S01]  /*0520*/  UPRMT UR6, UR12, 0x9910, URZ ;  /* 0x000099100c067896 */ /* 0x000fe200080000ff */
[C---:B------:R-:W-:Y:S01]  /*0530*/  PRMT R10, R12.reuse, 0x9910, RZ ;  /* 0x000099100c0a7816 */ /* 0x040fe200000000ff */
[----:B------:R-:W0:Y:S01]  /*0540*/  LDC R16, c[0x0][0x39c] ;  /* 0x0000e700ff107b82 */ /* 0x000e220000000800 */
[----:B------:R-:W-:Y:S02]  /*0550*/  LOP3.LUT R15, R12, 0xffff, RZ, 0xc0, !PT ;  /* 0x0000ffff0c0f7812 */ /* 0x000fe400078ec0ff */
[----:B------:R-:W-:Y:S01]  /*0560*/  LEA R4, R4, UR5, 0x4 ;  /* 0x0000000504047c11 */ /* 0x000fe2000f8e20ff */
[----:B------:R-:W-:Y:S01]  /*0570*/  IMAD R10, R10, UR6, RZ ;  /* 0x000000060a0a7c24 */ /* 0x000fe2000f8e02ff */
[----:B------:R-:W-:Y:S01]  /*0580*/  IADD3 R3, PT, PT, R3, UR10, RZ ;  /* 0x0000000a03037c10 */ /* 0x000fe2000fffe0ff */
[----:B------:R-:W-:Y:S01]  /*0590*/  IMAD R15, R15, R8, UR11 ;  /* 0x0000000b0f0f7e24 */ /* 0x000fe2000f8e0208 */
[----:B------:R-:W-:-:S02]  /*05a0*/  ULOP3.LUT UR6, UR12, 0xffff, URZ, 0xc0, !UPT ;  /* 0x0000ffff0c067892 */ /* 0x000fc4000f8ec0ff */
[----:B------:R-:W1:Y:S01]  /*05b0*/  LDS.128 R4, [R4] ;  /* 0x0000000004047984 */ /* 0x000e620000000c00 */
[----:B------:R-:W-:Y:S01]  /*05c0*/  IADD3 R10, PT, PT, RZ, -R10, RZ ;  /* 0x8000000aff0a7210 */ /* 0x000fe20007ffe0ff */
[----:B------:R-:W-:-:S03]  /*05d0*/  IMAD R20, R3, UR7, R20 ;  /* 0x0000000703147c24 */ /* 0x000fc6000f8e0214 */
[----:B------:R-:W-:Y:S02]  /*05e0*/  PRMT R14, R10, 0x7710, RZ ;  /* 0x000077100a0e7816 */ /* 0x000fe400000000ff */
[----:B------:R-:W2:Y:S03]  /*05f0*/  LDC.64 R10, c[0x0][0x380] ;  /* 0x0000e000ff0a7b82 */ /* 0x000ea60000000a00 */
[----:B------:R-:W-:Y:S01]  /*0600*/  IMAD.IADD R17, R17, 0x1, R14 ;  /* 0x0000000111117824 */ /* 0x000fe200078e020e */
[----:B------:R-:W-:-:S04]  /*0610*/  LOP3.LUT R14, R20, 0xffff, RZ, 0xc0, !PT ;  /* 0x0000ffff140e7812 */ /* 0x000fc800078ec0ff */
[----:B------:R-:W-:-:S05]  /*0620*/  LOP3.LUT R17, R17, 0xffff, RZ, 0xc0, !PT ;  /* 0x0000ffff11117812 */ /* 0x000fca00078ec0ff */
[----:B0-----:R-:W-:-:S04]  /*0630*/  IMAD R17, R17, R16, UR4 ;  /* 0x0000000411117e24 */ /* 0x001fc8000f8e0210 */
[----:B------:R-:W-:-:S04]  /*0640*/  IMAD R17, R0, R17, R9 ;  /* 0x0000001100117224 */ /* 0x000fc800078e0209 */
[----:B------:R-:W-:-:S04]  /*0650*/  IMAD R15, R2, R15, R17 ;  /* 0x0000000f020f7224 */ /* 0x000fc800078e0211 */
[----:B--2---:R-:W-:-:S05]  /*0660*/  IMAD.WIDE R10, R15, 0x10, R10 ;  /* 0x000000100f0a7825 */ /* 0x004fca00078e020a */
[----:B-1----:R0:W-:Y:S02]  /*0670*/  STG.E.128 desc[UR8][R10.64], R4 ;  /* 0x000000040a007986 */ /* 0x0021e4000c101d08 */
[----:B0-----:R-:W-:-:S07]  /*0680*/  MOV R10, 0x6a0 ;  /* 0x000006a0000a7802 */ /* 0x001fce0000000f00 */
[----:B------:R-:W-:Y:S05]  /*0690*/  CALL.REL.NOINC `($__internal_1_$__cuda_sm20_div_u16) ;  /* 0x0000000000507944 */ /* 0x000fea0003c00000 */
[----:B------:R-:W-:Y:S01]  /*06a0*/  IMAD R13, R0, R20, R13 ;  /* 0x00000014000d7224 */ /* 0x000fe200078e020d */
[----:B------:R-:W-:Y:S01]  /*06b0*/  UPRMT UR6, UR12, 0x9910, URZ ;  /* 0x000099100c067896 */ /* 0x000fe200080000ff */
[----:B------:R-:W-:Y:S01]  /*06c0*/  PRMT R3, R12, 0x9910, RZ ;  /* 0x000099100c037816 */ /* 0x000fe200000000ff */
[----:B------:R-:W0:Y:S02]  /*06d0*/  LDC.64 R10, c[0x0][0x380] ;  /* 0x0000e000ff0a7b82 */ /* 0x000e240000000a00 */
[----:B------:R-:W-:Y:S02]  /*06e0*/  LEA R4, R13, UR5, 0x4 ;  /* 0x000000050d047c11 */ /* 0x000fe4000f8e20ff */
[----:B------:R-:W-:-:S04]  /*06f0*/  IMAD R3, R3, UR6, RZ ;  /* 0x0000000603037c24 */ /* 0x000fc8000f8e02ff */
[----:B------:R-:W1:Y:S01]  /*0700*/  LDC R13, c[0x0][0x39c] ;  /* 0x0000e700ff0d7b82 */ /* 0x000e620000000800 */
[----:B------:R-:W2:Y:S01]  /*0710*/  LDS.128 R4, [R4] ;  /* 0x0000000004047984 */ /* 0x000ea20000000c00 */
[----:B------:R-:W-:-:S04]  /*0720*/  IADD3 R3, PT, PT, RZ, -R3, RZ ;  /* 0x80000003ff037210 */ /* 0x000fc80007ffe0ff */
[----:B------:R-:W-:-:S05]  /*0730*/  PRMT R3, R3, 0x7710, RZ ;  /* 0x0000771003037816 */ /* 0x000fca00000000ff */
[----:B------:R-:W-:Y:S01]  /*0740*/  IMAD.IADD R20, R20, 0x1, R3 ;  /* 0x0000000114147824 */ /* 0x000fe200078e0203 */
[----:B------:R-:W-:-:S04]  /*0750*/  LOP3.LUT R3, R12, 0xffff, RZ, 0xc0, !PT ;  /* 0x0000ffff0c037812 */ /* 0x000fc800078ec0ff */
[----:B------:R-:W-:Y:S01]  /*0760*/  LOP3.LUT R20, R20, 0xffff, RZ, 0xc0, !PT ;  /* 0x0000ffff14147812 */ /* 0x000fe200078ec0ff */
[----:B------:R-:W-:-:S04]  /*0770*/  IMAD R3, R3, R8, UR11 ;  /* 0x0000000b03037e24 */ /* 0x000fc8000f8e0208 */
[----:B-1----:R-:W-:-:S04]  /*0780*/  IMAD R20, R20, R13, UR4 ;  /* 0x0000000414147e24 */ /* 0x002fc8000f8e020d */
[----:B------:R-:W-:-:S04]  /*0790*/  IMAD R9, R0, R20, R9 ;  /* 0x0000001400097224 */ /* 0x000fc800078e0209 */
[----:B------:R-:W-:-:S04]  /*07a0*/  IMAD R9, R2, R3, R9 ;  /* 0x0000000302097224 */ /* 0x000fc800078e0209 */
[----:B0-----:R-:W-:-:S05]  /*07b0*/  IMAD.WIDE R10, R9, 0x10, R10 ;  /* 0x00000010090a7825 */ /* 0x001fca00078e020a */
[----:B--2---:R-:W-:Y:S01]  /*07c0*/  STG.E.128 desc[UR8][R10.64], R4 ;  /* 0x000000040a007986 */ /* 0x004fe2000c101d08 */
[----:B------:R-:W-:Y:S05]  /*07d0*/  EXIT ;  /* 0x000000000000794d */ /* 0x000fea0003800000 */
        .weak           $__internal_1_$__cuda_sm20_div_u16
        .type           $__internal_1_$__cuda_sm20_div_u16,@function
        .size           $__internal_1_$__cuda_sm20_div_u16,(.L_x_11 - $__internal_1_$__cuda_sm20_div_u16)
$__internal_1_$__cuda_sm20_div_u16:
[----:B------:R-:W0:Y:S01]  /*07e0*/  I2F.U16 R4, UR6 ;  /* 0x0000000600047d06 */ /* 0x000e220008101000 */
[----:B------:R-:W-:Y:S02]  /*07f0*/  MOV R5, 0x4b800000 ;  /* 0x4b80000000057802 */ /* 0x000fe40000000f00 */
        /* <DEDUP_REMOVED lines=11> */
[----:B------:R-:W-:Y:S01]  /*08b0*/  HFMA2 R5, -RZ, RZ, 0, 0 ;  /* 0x00000000ff057431 */ /* 0x000fe200000001ff */
[----:B------:R-:W-:-:S04]  /*08c0*/  MOV R4, R10 ;  /* 0x0000000a00047202 */ /* 0x000fc80000000f00 */
[----:B------:R-:W0:Y:S02]  /*08d0*/  F2I.U32.TRUNC.NTZ R7, R7 ;  /* 0x0000000700077305 */ /* 0x000e24000020f000 */
[----:B0-----:R-:W-:Y:S01]  /*08e0*/  LOP3.LUT R12, R7, 0xffff, RZ, 0xc0, !PT ;  /* 0x0000ffff070c7812 */ /* 0x001fe200078ec0ff */
[----:B------:R-:W-:Y:S01]  /*08f0*/  @!P0 IMAD.MOV.U32 R12, RZ, RZ, -0x1 ;  /* 0xffffffffff0c8424 */ /* 0x000fe200078e00ff */
[----:B------:R-:W-:Y:S06]  /*0900*/  RET.REL.NODEC R4 `(_Z26bias_add_transform_0213_v2P6__halfPKS_S2_iii) ;  /* 0xfffffff404bc7950 */ /* 0x000fec0003c3ffff */
.L_x_3:
        /* <DEDUP_REMOVED lines=15> */
.L_x_11:


//--------------------- .text._Z23bias_add_transform_0213I6__halfEvPT_PKS1_S4_iiii --------------------------
	.section	.text._Z23bias_add_transform_0213I6__halfEvPT_PKS1_S4_iiii,"ax",@progbits
	.align	128
        .global         _Z23bias_add_transform_0213I6__halfEvPT_PKS1_S4_iiii
        .type           _Z23bias_add_transform_0213I6__halfEvPT_PKS1_S4_iiii,@function
        .size           _Z23bias_add_transform_0213I6__halfEvPT_PKS1_S4_iiii,(.L_x_16 - _Z23bias_add_transform_0213I6__halfEvPT_PKS1_S4_iiii)
        .other          _Z23bias_add_transform_0213I6__halfEvPT_PKS1_S4_iiii,@"STO_CUDA_ENTRY STV_DEFAULT"
_Z23bias_add_transform_0213I6__halfEvPT_PKS1_S4_iiii:
.text._Z23bias_add_transform_0213I6__halfEvPT_PKS1_S4_iiii:
[----:B------:R-:W-:Y:S08]  /*0000*/  LDC R1, c[0x0][0x37c] ;  /* 0x0000df00ff017b82 */ /* 0x000ff00000000800 */
[----:B------:R-:W0:Y:S01]  /*0010*/  LDC R3, c[0x0][0x3a0] ;  /* 0x0000e800ff037b82 */ /* 0x000e220000000800 */
[----:B------:R-:W1:Y:S01]  /*0020*/  LDCU UR8, c[0x0][0x39c] ;  /* 0x00007380ff0877ac */ /* 0x000e620008000800 */
[----:B------:R-:W2:Y:S06]  /*0030*/  LDCU.64 UR10, c[0x0][0x390] ;  /* 0x00007200ff0a77ac */ /* 0x000eac0008000a00 */
[----:B------:R-:W3:Y:S01]  /*0040*/  LDC R0, c[0x0][0x3a4] ;  /* 0x0000e900ff007b82 */ /* 0x000ee20000000800 */
[----:B------:R-:W4:Y:S07]  /*0050*/  LDCU.128 UR12, c[0x0][0x380] ;  /* 0x00007000ff0c77ac */ /* 0x000f2e0008000c00 */
[----:B------:R-:W5:Y:S01]  /*0060*/  LDC R2, c[0x0][0x398] ;  /* 0x0000e600ff027b82 */ /* 0x000f620000000800 */
[----:B0-----:R-:W-:-:S07]  /*0070*/  IABS R5, R3 ;  /* 0x0000000300057213 */ /* 0x001fce0000000000 */
[----:B------:R-:W0:Y:S01]  /*0080*/  S2UR UR6, SR_CTAID.Z ;  /* 0x00000000000679c3 */ /* 0x000e220000002700 */
[----:B------:R-:W1:Y:S01]  /*0090*/  I2F.RP R10, R5 ;  /* 0x00000005000a7306 */ /* 0x000e620000209400 */
[----:B---3--:R-:W-:-:S06]  /*00a0*/  IABS R4, R0 ;  /* 0x0000000000047213 */ /* 0x008fcc0000000000 */
[----:B------:R-:W3:Y:S01]  /*00b0*/  S2UR UR5, SR_CTAID.Y ;  /* 0x00000000000579c3 */ /* 0x000ee20000002600 */
[----:B------:R-:W2:Y:S07]  /*00c0*/  I2F.U32.RP R11, R0 ;  /* 0x00000000000b7306 */ /* 0x000eae0000209000 */
[----:B------:R-:W4:Y:S01]  /*00d0*/  S2UR UR4, SR_CTAID.X ;  /* 0x00000000000479c3 */ /* 0x000f220000002500 */
[----:B------:R-:W5:Y:S08]  /*00e0*/  I2F.RP R14, R4 ;  /* 0x00000004000e7306 */ /* 0x000f700000209400 */
[----:B-1----:R-:W1:Y:S08]  /*00f0*/  MUFU.RCP R10, R10 ;  /* 0x0000000a000a7308 */ /* 0x002e700000001000 */
[----:B--2---:R-:W2:Y:S08]  /*0100*/  MUFU.RCP R11, R11 ;  /* 0x0000000b000b7308 */ /* 0x004eb00000001000 */
[----:B-----5:R-:W5:Y:S01]  /*0110*/  MUFU.RCP R14, R14 ;  /* 0x0000000e000e7308 */ /* 0x020f620000001000 */
[----:B-1----:R-:W-:-:S07]  /*0120*/  IADD3 R12, PT, PT, R10, 0xffffffe, RZ ;  /* 0x0ffffffe0a0c7810 */ /* 0x002fce0007ffe0ff */
[----:B------:R1:W0:Y:S01]  /*0130*/  F2I.FTZ.U32.TRUNC.NTZ R13, R12 ;  /* 0x0000000c000d7305 */ /* 0x000222000021f000 */
[----:B--2---:R-:W-:Y:S02]  /*0140*/  VIADD R6, R11, 0xffffffe ;  /* 0x0ffffffe0b067836 */ /* 0x004fe40000000000 */
[----:B------:R-:W2:Y:S05]  /*0150*/  LDC R11, c[0x0][0x378] ;  /* 0x0000de00ff0b7b82 */ /* 0x000eaa0000000800 */
[----:B------:R3:W4:Y:S01]  /*0160*/  F2I.FTZ.U32.TRUNC.NTZ R7, R6 ;  /* 0x0000000600077305 */ /* 0x000722000021f000 */
[----:B-----5:R-:W-:Y:S01]  /*0170*/  IADD3 R8, PT, PT, R14, 0xffffffe, RZ ;  /* 0x0ffffffe0e087810 */ /* 0x020fe20007ffe0ff */
[----:B-1----:R-:W-:Y:S01]  /*0180*/  HFMA2 R12, -RZ, RZ, 0, 0 ;  /* 0x00000000ff0c7431 */ /* 0x002fe200000001ff */
[----:B------:R-:W-:Y:S01]  /*0190*/  IABS R14, R2 ;  /* 0x00000002000e7213 */ /* 0x000fe20000000000 */
[----:B0-----:R-:W-:-:S04]  /*01a0*/  IMAD.MOV R10, RZ, RZ, -R13 ;  /* 0x000000ffff0a7224 */ /* 0x001fc800078e0a0d */
[----:B------:R-:W0:Y:S01]  /*01b0*/  F2I.FTZ.U32.TRUNC.NTZ R9, R8 ;  /* 0x0000000800097305 */ /* 0x000e22000021f000 */
[----:B---3--:R-:W-:Y:S01]  /*01c0*/  MOV R6, RZ ;  /* 0x000000ff00067202 */ /* 0x008fe20000000f00 */
[----:B------:R-:W-:Y:S01]  /*01d0*/  IMAD R15, R10, R5, RZ ;  /* 0x000000050a0f7224 */ /* 0x000fe200078e02ff */
[----:B----4-:R-:W-:-:S03]  /*01e0*/  IADD3 R17, PT, PT, RZ, -R7, RZ ;  /* 0x80000007ff117210 */ /* 0x010fc60007ffe0ff */
[----:B------:R-:W-:-:S04]  /*01f0*/  IMAD.HI.U32 R13, R13, R15, R12 ;  /* 0x0000000f0d0d7227 */ /* 0x000fc800078e000c */
[----:B------:R-:W-:Y:S02]  /*0200*/  IMAD R15, R17, R0, RZ ;  /* 0x00000000110f7224 */ /* 0x000fe400078e02ff */
[----:B------:R-:W-:Y:S02]  /*0210*/  IMAD.MOV.U32 R12, RZ, RZ, R14 ;  /* 0x000000ffff0c7224 */ /* 0x000fe400078e000e */
[----:B0-----:R-:W-:Y:S02]  /*0220*/  IMAD.MOV R19, RZ, RZ, -R9 ;  /* 0x000000ffff137224 */ /* 0x001fe400078e0a09 */
[----:B------:R-:W-:Y:S02]  /*0230*/  IMAD.MOV.U32 R8, RZ, RZ, RZ ;  /* 0x000000ffff087224 */ /* 0x000fe400078e00ff */
[----:B------:R-:W-:Y:S02]  /*0240*/  IMAD R17, R19, R4, RZ ;  /* 0x0000000413117224 */ /* 0x000fe400078e02ff */
[----:B------:R-:W-:-:S04]  /*0250*/  IMAD.HI.U32 R13, R13, R12, RZ ;  /* 0x0000000c0d0d7227 */ /* 0x000fc800078e00ff */
[----:B------:R-:W-:-:S04]  /*0260*/  IMAD.HI.U32 R8, R9, R17, R8 ;  /* 0x0000001109087227 */ /* 0x000fc800078e0008 */
[----:B------:R-:W-:Y:S01]  /*0270*/  IMAD.HI.U32 R10, R7, R15, R6 ;  /* 0x0000000f070a7227 */ /* 0x000fe200078e0006 */
[----:B------:R-:W-:-:S03]  /*0280*/  IADD3 R6, PT, PT, -R13, RZ, RZ ;  /* 0x000000ff0d067210 */ /* 0x000fc60007ffe1ff */
[----:B------:R-:W-:-:S04]  /*0290*/  IMAD.HI.U32 R8, R8, R5, RZ ;  /* 0x0000000508087227 */ /* 0x000fc800078e00ff */
[----:B------:R-:W-:Y:S01]  /*02a0*/  IMAD.HI.U32 R15, R10, UR6, RZ ;  /* 0x000000060a0f7c27 */ /* 0x000fe2000f8e00ff */
[----:B------:R-:W-:-:S03]  /*02b0*/  IADD3 R9, PT, PT, -R8, RZ, RZ ;  /* 0x000000ff08097210 */ /* 0x000fc60007ffe1ff */
[C---:B------:R-:W-:Y:S02]  /*02c0*/  IMAD R6, R5.reuse, R6, R12 ;  /* 0x0000000605067224 */ /* 0x040fe400078e020c */
[----:B------:R-:W-:Y:S01]  /*02d0*/  IMAD.MOV R7, RZ, RZ, -R15 ;  /* 0x000000ffff077224 */ /* 0x000fe200078e0a0f */
[----:B------:R-:W0:Y:S01]  /*02e0*/  S2R R12, SR_TID.X ;  /* 0x00000000000c7919 */ /* 0x000e220000002100 */
[----:B------:R-:W-:Y:S01]  /*02f0*/  IMAD R9, R4, R9, R5 ;  /* 0x0000000904097224 */ /* 0x000fe200078e0205 */
[----:B------:R-:W-:Y:S01]  /*0300*/  ISETP.GT.U32.AND P4, PT, R5, R6, PT ;  /* 0x000000060500720c */ /* 0x000fe20003f84070 */
[----:B------:R-:W-:Y:S02]  /*0310*/  IMAD R7, R0, R7, UR6 ;  /* 0x0000000600077e24 */ /* 0x000fe4000f8e0207 */
[----:B--2---:R-:W-:Y:S01]  /*0320*/  IMAD.HI.U32 R17, R10, R11, RZ ;  /* 0x0000000b0a117227 */ /* 0x004fe200078e00ff */
[----:B------:R-:W-:Y:S02]  /*0330*/  ISETP.GT.U32.AND P6, PT, R4, R9, PT ;  /* 0x000000090400720c */ /* 0x000fe40003fc4070 */
[----:B------:R-:W-:Y:S01]  /*0340*/  ISETP.GE.U32.AND P0, PT, R7, R0, PT ;  /* 0x000000000700720c */ /* 0x000fe20003f06070 */
[----:B------:R-:W-:-:S02]  /*0350*/  IMAD.MOV R10, RZ, RZ, -R17 ;  /* 0x000000ffff0a7224 */ /* 0x000fc400078e0a11 */
[----:B------:R-:W-:Y:S02]  /*0360*/  IMAD R14, R2, UR8, RZ ;  /* 0x00000008020e7c24 */ /* 0x000fe4000f8e02ff */
[----:B------:R-:W-:Y:S02]  /*0370*/  IMAD R11, R0, R10, R11 ;  /* 0x0000000a000b7224 */ /* 0x000fe400078e020b */
[-C--:B------:R-:W-:Y:S01]  /*0380*/  @!P4 IADD3 R6, PT, PT, R6, -R5.reuse, RZ ;  /* 0x800000050606c210 */ /* 0x080fe20007ffe0ff */
[----:B------:R-:W-:Y:S02]  /*0390*/  @!P4 VIADD R13, R13, 0x1 ;  /* 0x000000010d0dc836 */ /* 0x000fe40000000000 */
[----:B------:R-:W-:Y:S02]  /*03a0*/  ISETP.GE.U32.AND P1, PT, R11, R0, PT ;  /* 0x000000000b00720c */ /* 0x000fe40003f26070 */
[----:B------:R-:W-:Y:S01]  /*03b0*/  ISETP.GE.U32.AND P5, PT, R6, R5, PT ;  /* 0x000000050600720c */ /* 0x000fe20003fa6070 */
[----:B------:R-:W-:Y:S01]  /*03c0*/  @P0 IMAD.IADD R7, R7, 0x1, -R0 ;  /* 0x0000000107070824 */ /* 0x000fe200078e0a00 */
[----:B------:R-:W-:-:S02]  /*03d0*/  LOP3.LUT R5, R2, R3, RZ, 0x3c, !PT ;  /* 0x0000000302057212 */ /* 0x000fc400078e3cff */
[-C--:B------:R-:W-:Y:S02]  /*03e0*/  @!P6 IADD3 R9, PT, PT, R9, -R4.reuse, RZ ;  /* 0x800000040909e210 */ /* 0x080fe40007ffe0ff */
[----:B------:R-:W-:Y:S02]  /*03f0*/  ISETP.GE.AND P2, PT, R5, RZ, PT ;  /* 0x000000ff0500720c */ /* 0x000fe40003f46270 */
[----:B------:R-:W-:Y:S01]  /*0400*/  ISETP.GE.U32.AND P4, PT, R9, R4, PT ;  /* 0x000000040900720c */ /* 0x000fe20003f86070 */
[----:B------:R-:W1:Y:S01]  /*0410*/  S2R R5, SR_TID.Y ;  /* 0x0000000000057919 */ /* 0x000e620000002200 */
[-C--:B------:R-:W-:Y:S02]  /*0420*/  ISETP.GE.U32.AND P3, PT, R7, R0.reuse, PT ;  /* 0x000000000700720c */ /* 0x080fe40003f66070 */
[----:B------:R-:W-:Y:S01]  /*0430*/  LOP3.LUT R4, R3, R0, RZ, 0x3c, !PT ;  /* 0x0000000003047212 */ /* 0x000fe200078e3cff */
[----:B------:R-:W-:Y:S01]  /*0440*/  @P5 VIADD R13, R13, 0x1 ;  /* 0x000000010d0d5836 */ /* 0x000fe20000000000 */
[----:B------:R-:W-:-:S02]  /*0450*/  @!P6 IADD3 R8, PT, PT, R8, 0x1, RZ ;  /* 0x000000010808e810 */ /* 0x000fc40007ffe0ff */
[----:B------:R-:W-:Y:S02]  /*0460*/  ISETP.GE.AND P5, PT, R4, RZ, PT ;  /* 0x000000ff0400720c */ /* 0x000fe40003fa6270 */
[-C--:B------:R-:W-:Y:S02]  /*0470*/  @P1 IADD3 R11, PT, PT, R11, -R0.reuse, RZ ;  /* 0x800000000b0b1210 */ /* 0x080fe40007ffe0ff */
[----:B------:R-:W-:Y:S01]  /*0480*/  @P0 IADD3 R15, PT, PT, R15, 0x1, RZ ;  /* 0x000000010f0f0810 */ /* 0x000fe20007ffe0ff */
[----:B------:R-:W-:Y:S01]  /*0490*/  @P4 VIADD R8, R8, 0x1 ;  /* 0x0000000108084836 */ /* 0x000fe20000000000 */
[----:B------:R-:W-:Y:S02]  /*04a0*/  ISETP.NE.AND P4, PT, R3, RZ, PT ;  /* 0x000000ff0300720c */ /* 0x000fe40003f85270 */
[----:B------:R-:W-:Y:S02]  /*04b0*/  ISETP.GE.U32.AND P6, PT, R11, R0, PT ;  /* 0x000000000b00720c */ /* 0x000fe40003fc6070 */
[----:B------:R-:W-:-:S02]  /*04c0*/  ISETP.NE.U32.AND P0, PT, R0, RZ, PT ;  /* 0x000000ff0000720c */ /* 0x000fc40003f05070 */
[----:B------:R-:W-:Y:S01]  /*04d0*/  LOP3.LUT R4, RZ, R0, RZ, 0x33, !PT ;  /* 0x00000000ff047212 */ /* 0x000fe200078e33ff */
[----:B------:R-:W-:Y:S01]  /*04e0*/  @!P5 IMAD.MOV R8, RZ, RZ, -R8 ;  /* 0x000000ffff08d224 */ /* 0x000fe200078e0a08 */
[----:B------:R-:W-:Y:S02]  /*04f0*/  @P3 IADD3 R15, PT, PT, R15, 0x1, RZ ;  /* 0x000000010f0f3810 */ /* 0x000fe40007ffe0ff */
[----:B------:R-:W-:Y:S02]  /*0500*/  @P1 IADD3 R17, PT, PT, R17, 0x1, RZ ;  /* 0x0000000111111810 */ /* 0x000fe40007ffe0ff */
[----:B------:R-:W-:Y:S02]  /*0510*/  SEL R15, R4, R15, !P0 ;  /* 0x0000000f040f7207 */ /* 0x000fe40004000000 */
[----:B------:R-:W-:Y:S01]  /*0520*/  ISETP.NE.AND P3, PT, R0, RZ, PT ;  /* 0x000000ff0000720c */ /* 0x000fe20003f65270 */
[----:B------:R-:W-:Y:S01]  /*0530*/  @P6 VIADD R17, R17, 0x1 ;  /* 0x0000000111116836 */ /* 0x000fe20000000000 */
[----:B------:R-:W-:-:S02]  /*0540*/  IADD3 R7, PT, PT, -R15, RZ, RZ ;  /* 0x000000ff0f077210 */ /* 0x000fc40007ffe1ff */
[----:B------:R-:W-:Y:S02]  /*0550*/  @!P2 IADD3 R13, PT, PT, -R13, RZ, RZ ;  /* 0x000000ff0d0da210 */ /* 0x000fe40007ffe1ff */
[----:B------:R-:W-:Y:S01]  /*0560*/  @!P4 LOP3.LUT R13, RZ, R3, RZ, 0x33, !PT ;  /* 0x00000003ff0dc212 */ /* 0x000fe200078e33ff */
[----:B------:R-:W-:Y:S01]  /*0570*/  IMAD R0, R0, R7, UR6 ;  /* 0x0000000600007e24 */ /* 0x000fe2000f8e0207 */
[C---:B------:R-:W-:Y:S01]  /*0580*/  SEL R3, R4.reuse, R8, !P3 ;  /* 0x0000000804037207 */ /* 0x040fe20005800000 */
[----:B------:R-:W-:Y:S01]  /*0590*/  IMAD R7, R15, R2, RZ ;  /* 0x000000020f077224 */ /* 0x000fe200078e02ff */
[----:B------:R-:W-:Y:S01]  /*05a0*/  SEL R6, R4, R17, !P0 ;  /* 0x0000001104067207 */ /* 0x000fe20004000000 */
[----:B------:R-:W2:Y:S02]  /*05b0*/  LDCU.64 UR6, c[0x0][0x358] ;  /* 0x00006b00ff0677ac */ /* 0x000ea40008000a00 */
[----:B-1----:R-:W-:Y:S01]  /*05c0*/  IMAD R0, R0, R3, R5 ;  /* 0x0000000300007224 */ /* 0x002fe200078e0205 */
[----:B0-----:R-:W-:Y:S01]  /*05d0*/  IADD3 R9, P0, PT, R7, R12, RZ ;  /* 0x0000000c07097210 */ /* 0x001fe20007f1e0ff */
[----:B------:R-:W-:-:S02]  /*05e0*/  IMAD R5, R2, UR5, RZ ;  /* 0x0000000502057c24 */ /* 0x000fc4000f8e02ff */
[----:B------:R-:W-:Y:S01]  /*05f0*/  IMAD R3, R14, UR4, RZ ;  /* 0x000000040e037c24 */ /* 0x000fe2000f8e02ff */
[----:B------:R-:W-:Y:S01]  /*0600*/  LEA.HI.X.SX32 R7, R7, RZ, 0x1, P0 ;  /* 0x000000ff07077211 */ /* 0x000fe200000f0eff */
[----:B------:R-:W-:Y:S02]  /*0610*/  IMAD R0, R13, R0, RZ ;  /* 0x000000000d007224 */ /* 0x000fe400078e02ff */
[----:B------:R-:W-:Y:S02]  /*0620*/  IMAD R5, R6, R5, RZ ;  /* 0x0000000506057224 */ /* 0x000fe400078e02ff */
[----:B------:R-:W-:Y:S01]  /*0630*/  IMAD R6, R3, R6, RZ ;  /* 0x0000000603067224 */ /* 0x000fe200078e02ff */
[----:B------:R-:W-:Y:S02]  /*0640*/  SHF.R.S32.HI R2, RZ, 0x1f, R0 ;  /* 0x0000001fff027819 */ /* 0x000fe40000011400 */
[-C--:B------:R-:W-:Y:S02]  /*0650*/  IADD3 R8, P0, PT, R0, R9.reuse, RZ ;  /* 0x0000000900087210 */ /* 0x080fe40007f1e0ff */
[----:B------:R-:W-:-:S02]  /*0660*/  IADD3 R5, P1, P2, R6, R9, R5 ;  /* 0x0000000906057210 */ /* 0x000fc40007a3e005 */
[-C--:B------:R-:W-:Y:S02]  /*0670*/  IADD3.X R11, PT, PT, R2, R7.reuse, RZ, P0, !PT ;  /* 0x00000007020b7210 */ /* 0x080fe400007fe4ff */
[----:B------:R-:W-:Y:S02]  /*0680*/  LEA R4, P0, R8, UR10, 0x4 ;  /* 0x0000000a08047c11 */ /* 0x000fe4000f8020ff */
[----:B------:R-:W-:Y:S02]  /*0690*/  IADD3.X R7, PT, PT, RZ, R7, RZ, P1, P2 ;  /* 0x00000007ff077210 */ /* 0x000fe40000fe44ff */
[----:B------:R-:W-:Y:S02]  /*06a0*/  IADD3 R9, P1, PT, R0, R5, RZ ;  /* 0x0000000500097210 */ /* 0x000fe40007f3e0ff */
[----:B------:R-:W-:Y:S02]  /*06b0*/  LEA.HI.X R5, R8, UR11, R11, 0x4, P0 ;  /* 0x0000000b08057c11 */ /* 0x000fe400080f240b */
[----:B------:R-:W-:-:S02]  /*06c0*/  IADD3.X R2, PT, PT, R2, R7, RZ, P1, !PT ;  /* 0x0000000702027210 */ /* 0x000fc40000ffe4ff */
[C---:B------:R-:W-:Y:S02]  /*06d0*/  LEA R8, P0, R9.reuse, UR14, 0x4 ;  /* 0x0000000e09087c11 */ /* 0x040fe4000f8020ff */
[----:B--2---:R-:W2:Y:S02]  /*06e0*/  LDG.E.128 R4, desc[UR6][R4.64] ;  /* 0x0000000604047981 */ /* 0x004ea4000c1e1d00 */
[----:B------:R-:W-:-:S06]  /*06f0*/  LEA.HI.X R9, R9, UR15, R2, 0x4, P0 ;  /* 0x0000000f09097c11 */ /* 0x000fcc00080f2402 */
[----:B------:R-:W3:Y:S01]  /*0700*/  LDG.E.128 R8, desc[UR6][R8.64] ;  /* 0x0000000608087981 */ /* 0x000ee2000c1e1d00 */
[----:B------:R-:W0:Y:S01]  /*0710*/  LDCU UR4, c[0x0][0x370] ;  /* 0x00006e00ff0477ac */ /* 0x000e220008000800 */
[----:B------:R-:W-:Y:S01]  /*0720*/  IMAD R13, R13, UR5, RZ ;  /* 0x000000050d0d7c24 */ /* 0x000fe2000f8e02ff */
[----:B------:R-:W-:-:S04]  /*0730*/  SHF.R.S32.HI R2, RZ, 0x1f, R3 ;  /* 0x0000001fff027819 */ /* 0x000fc80000011403 */
[----:B------:R-:W-:Y:S01]  /*0740*/  IADD3 R12, P0, P1, R13, R3, R12 ;  /* 0x000000030d0c7210 */ /* 0x000fe2000791e00c */
[----:B------:R-:W-:Y:S01]  /*0750*/  IMAD R3, R0, UR8, RZ ;  /* 0x0000000800037c24 */ /* 0x000fe2000f8e02ff */
[----:B------:R-:W-:-:S04]  /*0760*/  SHF.R.S32.HI R13, RZ, 0x1f, R13 ;  /* 0x0000001fff0d7819 */ /* 0x000fc8000001140d */
[----:B------:R-:W-:Y:S01]  /*0770*/  IADD3.X R2, PT, PT, R13, R2, RZ, P0, P1 ;  /* 0x000000020d027210 */ /* 0x000fe200007e24ff */
[----:B0-----:R-:W-:-:S04]  /*0780*/  IMAD R14, R14, UR4, RZ ;  /* 0x000000040e0e7c24 */ /* 0x001fc8000f8e02ff */
[----:B------:R-:W-:-:S05]  /*0790*/  IMAD R14, R15, R14, RZ ;  /* 0x0000000e0f0e7224 */ /* 0x000fca00078e02ff */
[----:B------:R-:W-:Y:S02]  /*07a0*/  IADD3 R0, P0, P1, R3, R12, R14 ;  /* 0x0000000c03007210 */ /* 0x000fe4000791e00e */
[----:B------:R-:W-:-:S04]  /*07b0*/  SHF.R.S32.HI R3, RZ, 0x1f, R3 ;  /* 0x0000001fff037819 */ /* 0x000fc80000011403 */
[----:B------:R-:W-:Y:S01]  /*07c0*/  IADD3.X R3, PT, PT, R3, R2, RZ, P0, P1 ;  /* 0x0000000203037210 */ /* 0x000fe200007e24ff */
[--C-:B--2---:R-:W-:Y:S02]  /*07d0*/  HADD2.F32 R14, -RZ, R5.reuse.H0_H0 ;  /* 0x20000005ff0e7230 */ /* 0x104fe40000004100 */
[----:B------:R-:W-:Y:S02]  /*07e0*/  HADD2.F32 R15, -RZ, R5.H1_H1 ;  /* 0x30000005ff0f7230 */ /* 0x000fe40000004100 */
[--C-:B------:R-:W-:Y:S02]  /*07f0*/  HADD2.F32 R2, -RZ, R4.reuse.H0_H0 ;  /* 0x20000004ff027230 */ /* 0x100fe40000004100 */
[----:B------:R-:W-:Y:S02]  /*0800*/  HADD2.F32 R12, -RZ, R4.H1_H1 ;  /* 0x30000004ff0c7230 */ /* 0x000fe40000004100 */
[--C-:B---3--:R-:W-:Y:S02]  /*0810*/  HADD2.F32 R5, -RZ, R8.reuse.H0_H0 ;  /* 0x20000008ff057230 */ /* 0x108fe40000004100 */
[----:B------:R-:W-:-:S02]  /*0820*/  HADD2.F32 R13, -RZ, R8.H1_H1 ;  /* 0x30000008ff0d7230 */ /* 0x000fc40000004100 */
[--C-:B------:R-:W-:Y:S02]  /*0830*/  HADD2.F32 R17, -RZ, R9.reuse.H0_H0 ;  /* 0x20000009ff117230 */ /* 0x100fe40000004100 */
[----:B------:R-:W-:Y:S01]  /*0840*/  FADD R5, R2, R5 ;  /* 0x0000000502057221 */ /* 0x000fe20000000000 */
[----:B------:R-:W-:Y:S02]  /*0850*/  HADD2.F32 R8, -RZ, R9.H1_H1 ;  /* 0x30000009ff087230 */ /* 0x000fe40000004100 */
[----:B------:R-:W-:Y:S01]  /*0860*/  FADD R12, R12, R13 ;  /* 0x0000000d0c0c7221 */ /* 0x000fe20000000000 */
[----:B------:R-:W-:Y:S02]  /*0870*/  HADD2.F32 R16, -RZ, R6.H0_H0 ;  /* 0x20000006ff107230 */ /* 0x000fe40000004100 */
[----:B------:R-:W-:Y:S01]  /*0880*/  FADD R14, R14, R17 ;  /* 0x000000110e0e7221 */ /* 0x000fe20000000000 */
[----:B------:R-:W-:Y:S02]  /*0890*/  HADD2.F32 R4, -RZ, R7.H0_H0 ;  /* 0x20000007ff047230 */ /* 0x000fe40000004100 */
[----:B------:R-:W-:Y:S01]  /*08a0*/  FADD R15, R15, R8 ;  /* 0x000000080f0f7221 */ /* 0x000fe20000000000 */
[--C-:B------:R-:W-:Y:S01]  /*08b0*/  HADD2.F32 R9, -RZ, R10.reuse.H0_H0 ;  /* 0x2000000aff097230 */ /* 0x100fe20000004100 */
[----:B------:R-:W-:Y:S01]  /*08c0*/  LEA R2, P0, R0, UR12, 0x4 ;  /* 0x0000000c00027c11 */ /* 0x000fe2000f8020ff */
[----:B------:R-:W-:-:S02]  /*08d0*/  HADD2.F32 R19, -RZ, R10.H1_H1 ;  /* 0x3000000aff137230 */ /* 0x000fc40000004100 */
[----:B------:R-:W-:Y:S02]  /*08e0*/  HADD2.F32 R6, -RZ, R6.H1_H1 ;  /* 0x30000006ff067230 */ /* 0x000fe40000004100 */
[----:B------:R-:W-:Y:S01]  /*08f0*/  FADD R9, R16, R9 ;  /* 0x0000000910097221 */ /* 0x000fe20000000000 */
[----:B------:R-:W-:Y:S01]  /*0900*/  HADD2.F32 R7, -RZ, R7.H1_H1 ;  /* 0x30000007ff077230 */ /* 0x000fe20000004100 */
[----:B------:R-:W-:Y:S01]  /*0910*/  LEA.HI.X R3, R0, UR13, R3, 0x4, P0 ;  /* 0x0000000d00037c11 */ /* 0x000fe200080f2403 */
[--C-:B------:R-:W-:Y:S02]  /*0920*/  HADD2.F32 R21, -RZ, R11.reuse.H0_H0 ;  /* 0x2000000bff157230 */ /* 0x100fe40000004100 */
[----:B------:R-:W-:Y:S01]  /*0930*/  FADD R6, R6, R19 ;  /* 0x0000001306067221 */ /* 0x000fe20000000000 */
[----:B------:R-:W-:Y:S02]  /*0940*/  HADD2.F32 R10, -RZ, R11.H1_H1 ;  /* 0x3000000bff0a7230 */ /* 0x000fe40000004100 */
[----:B------:R-:W-:Y:S01]  /*0950*/  FADD R21, R4, R21 ;  /* 0x0000001504157221 */ /* 0x000fe20000000000 */
[----:B------:R-:W-:-:S02]  /*0960*/  F2FP.F16.F32.PACK_AB R4, R12, R5 ;  /* 0x000000050c04723e */ /* 0x000fc400000000ff */
[----:B------:R-:W-:Y:S01]  /*0970*/  FADD R10, R7, R10 ;  /* 0x0000000a070a7221 */ /* 0x000fe20000000000 */
[----:B------:R-:W-:Y:S02]  /*0980*/  F2FP.F16.F32.PACK_AB R5, R15, R14 ;  /* 0x0000000e0f05723e */ /* 0x000fe400000000ff */
[----:B------:R-:W-:Y:S02]  /*0990*/  F2FP.F16.F32.PACK_AB R6, R6, R9 ;  /* 0x000000090606723e */ /* 0x000fe400000000ff */
[----:B------:R-:W-:-:S05]  /*09a0*/  F2FP.F16.F32.PACK_AB R7, R10, R21 ;  /* 0x000000150a07723e */ /* 0x000fca00000000ff */
[----:B------:R-:W-:Y:S01]  /*09b0*/  STG.E.128 desc[UR6][R2.64], R4 ;  /* 0x0000000402007986 */ /* 0x000fe2000c101d06 */
[----:B------:R-:W-:Y:S05]  /*09c0*/  EXIT ;  /* 0x000000000000794d */ /* 0x000fea0003800000 */
.L_x_4:
        /* <DEDUP_REMOVED lines=11> */
.L_x_16:


//--------------------- .text._Z23bias_add_transform_0213IfEvPT_PKS0_S3_iiii --------------------------
	.section	.text._Z23bias_add_transform_0213IfEvPT_PKS0_S3_iiii,"ax",@progbits
	.align	128
        .global         _Z23bias_add_transform_0213IfEvPT_PKS0_S3_iiii
        .type           _Z23bias_add_transform_0213IfEvPT_PKS0_S3_iiii,@function
        .size           _Z23bias_add_transform_0213IfEvPT_PKS0_S3_iiii,(.L_x_17 - _Z23bias_add_transform_0213IfEvPT_PKS0_S3_iiii)
        .other          _Z23bias_add_transform_0213IfEvPT_PKS0_S3_iiii,@"STO_CUDA_ENTRY STV_DEFAULT"
_Z23bias_add_transform_0213IfEvPT_PKS0_S3_iiii:
.text._Z23bias_add_transform_0213IfEvPT_PKS0_S3_iiii:
[----:B------:R-:W-:Y:S08]  /*0000*/  LDC R1, c[0x0][0x37c] ;  /* 0x0000df00ff017b82 */ /* 0x000ff00000000800 */
[----:B------:R-:W0:Y:S01]  /*0010*/  LDC R5, c[0x0][0x3a0] ;  /* 0x0000e800ff057b82 */ /* 0x000e220000000800 */
[----:B------:R-:W1:Y:S07]  /*0020*/  S2R R18, SR_TID.Y ;  /* 0x0000000000127919 */ /* 0x000e6e0000002200 */
[----:B------:R-:W2:Y:S08]  /*0030*/  LDC R4, c[0x0][0x3a4] ;  /* 0x0000e900ff047b82 */ /* 0x000eb00000000800 */
[----:B------:R-:W3:Y:S01]  /*0040*/  LDC R6, c[0x0][0x398] ;  /* 0x0000e600ff067b82 */ /* 0x000ee20000000800 */
[----:B0-----:R-:W-:-:S07]  /*0050*/  IABS R0, R5 ;  /* 0x0000000500007213 */ /* 0x001fce0000000000 */
[----:B------:R-:W0:Y:S01]  /*0060*/  S2UR UR6, SR_CTAID.Z ;  /* 0x00000000000679c3 */ /* 0x000e220000002700 */
[----:B------:R-:W4:Y:S01]  /*0070*/  I2F.RP R2, R0 ;  /* 0x0000000000027306 */ /* 0x000f220000209400 */
[----:B--2---:R-:W-:-:S06]  /*0080*/  IABS R3, R4 ;  /* 0x0000000400037213 */ /* 0x004fcc0000000000 */
[----:B------:R-:W2:Y:S01]  /*0090*/  LDC R13, c[0x0][0x378] ;  /* 0x0000de00ff0d7b82 */ /* 0x000ea20000000800 */
[----:B------:R-:W5:Y:S07]  /*00a0*/  I2F.U32.RP R7, R4 ;  /* 0x0000000400077306 */ /* 0x000f6e0000209000 */
[----:B------:R-:W1:Y:S01]  /*00b0*/  S2UR UR4, SR_CTAID.X ;  /* 0x00000000000479c3 */ /* 0x000e620000002500 */
[----:B------:R-:W3:Y:S07]  /*00c0*/  I2F.RP R12, R3 ;  /* 0x00000003000c7306 */ /* 0x000eee0000209400 */
[----:B------:R-:W1:Y:S01]  /*00d0*/  S2UR UR5, SR_CTAID.Y ;  /* 0x00000000000579c3 */ /* 0x000e620000002600 */
[----:B----4-:R-:W4:Y:S08]  /*00e0*/  MUFU.RCP R2, R2 ;  /* 0x0000000200027308 */ /* 0x010f300000001000 */
[----:B-----5:R-:W5:Y:S08]  /*00f0*/  MUFU.RCP R7, R7 ;  /* 0x0000000700077308 */ /* 0x020f700000001000 */
[----:B---3--:R-:W3:Y:S01]  /*0100*/  MUFU.RCP R12, R12 ;  /* 0x0000000c000c7308 */ /* 0x008ee20000001000 */
[----:B----4-:R-:W-:-:S02]  /*0110*/  IADD3 R14, PT, PT, R2, 0xffffffe, RZ ;  /* 0x0ffffffe020e7810 */ /* 0x010fc40007ffe0ff */
[----:B------:R-:W-:-:S05]  /*0120*/  IABS R2, R6 ;  /* 0x0000000600027213 */ /* 0x000fca0000000000 */
[----:B------:R4:W0:Y:S01]  /*0130*/  F2I.FTZ.U32.TRUNC.NTZ R15, R14 ;  /* 0x0000000e000f7305 */ /* 0x000822000021f000 */
[----:B-----5:R-:W-:-:S07]  /*0140*/  IADD3 R8, PT, PT, R7, 0xffffffe, RZ ;  /* 0x0ffffffe07087810 */ /* 0x020fce0007ffe0ff */
[----:B------:R5:W1:Y:S01]  /*0150*/  F2I.FTZ.U32.TRUNC.NTZ R9, R8 ;  /* 0x0000000800097305 */ /* 0x000a62000021f000 */
[----:B---3--:R-:W-:Y:S02]  /*0160*/  VIADD R10, R12, 0xffffffe ;  /* 0x0ffffffe0c0a7836 */ /* 0x008fe40000000000 */
[----:B----4-:R-:W-:Y:S01]  /*0170*/  IMAD.MOV.U32 R14, RZ, RZ, RZ ;  /* 0x000000ffff0e7224 */ /* 0x010fe200078e00ff */
[----:B0-----:R-:W-:-:S04]  /*0180*/  IADD3 R7, PT, PT, RZ, -R15, RZ ;  /* 0x8000000fff077210 */ /* 0x001fc80007ffe0ff */
[----:B------:R-:W0:Y:S01]  /*0190*/  F2I.FTZ.U32.TRUNC.NTZ R11, R10 ;  /* 0x0000000a000b7305 */ /* 0x000e22000021f000 */
[----:B-----5:R-:W-:Y:S02]  /*01a0*/  HFMA2 R8, -RZ, RZ, 0, 0 ;  /* 0x00000000ff087431 */ /* 0x020fe400000001ff */
[----:B------:R-:W-:Y:S02]  /*01b0*/  IMAD R7, R7, R0, RZ ;  /* 0x0000000007077224 */ /* 0x000fe400078e02ff */
[----:B-1----:R-:W-:Y:S02]  /*01c0*/  IMAD.MOV R17, RZ, RZ, -R9 ;  /* 0x000000ffff117224 */ /* 0x002fe400078e0a09 */
[----:B------:R-:W-:Y:S01]  /*01d0*/  IMAD.HI.U32 R12, R15, R7, R14 ;  /* 0x000000070f0c7227 */ /* 0x000fe200078e000e */
[----:B------:R-:W-:Y:S02]  /*01e0*/  MOV R7, R2 ;  /* 0x0000000200077202 */ /* 0x000fe40000000f00 */
[-C--:B------:R-:W-:Y:S01]  /*01f0*/  LOP3.LUT R14, RZ, R4.reuse, RZ, 0x33, !PT ;  /* 0x00000004ff0e7212 */ /* 0x080fe200078e33ff */
[----:B------:R-:W-:Y:S01]  /*0200*/  IMAD R15, R17, R4, RZ ;  /* 0x00000004110f7224 */ /* 0x000fe200078e02ff */
[----:B0-----:R-:W-:Y:S01]  /*0210*/  IADD3 R10, PT, PT, RZ, -R11, RZ ;  /* 0x8000000bff0a7210 */ /* 0x001fe20007ffe0ff */
[----:B------:R-:W-:-:S04]  /*0220*/  IMAD.HI.U32 R12, R12, R7, RZ ;  /* 0x000000070c0c7227 */ /* 0x000fc800078e00ff */
[----:B------:R-:W-:Y:S02]  /*0230*/  IMAD R17, R10, R3, RZ ;  /* 0x000000030a117224 */ /* 0x000fe400078e02ff */
[----:B------:R-:W-:Y:S02]  /*0240*/  IMAD.MOV.U32 R10, RZ, RZ, RZ ;  /* 0x000000ffff0a7224 */ /* 0x000fe400078e00ff */
[----:B------:R-:W-:Y:S01]  /*0250*/  IMAD.HI.U32 R8, R9, R15, R8 ;  /* 0x0000000f09087227 */ /* 0x000fe200078e0008 */
[----:B------:R-:W-:-:S03]  /*0260*/  IADD3 R9, PT, PT, -R12, RZ, RZ ;  /* 0x000000ff0c097210 */ /* 0x000fc60007ffe1ff */
[----:B------:R-:W-:-:S04]  /*0270*/  IMAD.HI.U32 R11, R11, R17, R10 ;  /* 0x000000110b0b7227 */ /* 0x000fc800078e000a */
[----:B------:R-:W-:Y:S02]  /*0280*/  IMAD R9, R0, R9, R7 ;  /* 0x0000000900097224 */ /* 0x000fe400078e0207 */
[----:B------:R-:W-:-:S03]  /*0290*/  IMAD.HI.U32 R10, R8, UR6, RZ ;  /* 0x00000006080a7c27 */ /* 0x000fc6000f8e00ff */
[----:B------:R-:W-:Y:S01]  /*02a0*/  ISETP.GT.U32.AND P4, PT, R0, R9, PT ;  /* 0x000000090000720c */ /* 0x000fe20003f84070 */
[----:B------:R-:W-:Y:S01]  /*02b0*/  IMAD.HI.U32 R15, R11, R0, RZ ;  /* 0x000000000b0f7227 */ /* 0x000fe200078e00ff */
[----:B------:R-:W-:-:S03]  /*02c0*/  IADD3 R11, PT, PT, -R10, RZ, RZ ;  /* 0x000000ff0a0b7210 */ /* 0x000fc60007ffe1ff */
[----:B------:R-:W-:Y:S02]  /*02d0*/  IMAD.MOV R2, RZ, RZ, -R15 ;  /* 0x000000ffff027224 */ /* 0x000fe400078e0a0f */
[----:B------:R-:W-:Y:S02]  /*02e0*/  IMAD R11, R4, R11, UR6 ;  /* 0x00000006040b7e24 */ /* 0x000fe4000f8e020b */
[----:B------:R-:W-:Y:S02]  /*02f0*/  IMAD R2, R3, R2, R0 ;  /* 0x0000000203027224 */ /* 0x000fe400078e0200 */
[----:B--2---:R-:W-:Y:S01]  /*0300*/  IMAD.HI.U32 R7, R8, R13, RZ ;  /* 0x0000000d08077227 */ /* 0x004fe200078e00ff */
[----:B------:R-:W-:Y:S02]  /*0310*/  ISETP.GE.U32.AND P0, PT, R11, R4, PT ;  /* 0x000000040b00720c */ /* 0x000fe40003f06070 */
[----:B------:R-:W-:Y:S02]  /*0320*/  ISETP.GT.U32.AND P6, PT, R3, R2, PT ;  /* 0x000000020300720c */ /* 0x000fe40003fc4070 */
[----:B------:R-:W-:-:S02]  /*0330*/  @!P4 IADD3 R9, PT, PT, R9, -R0, RZ ;  /* 0x800000000909c210 */ /* 0x000fc40007ffe0ff */
[----:B------:R-:W-:Y:S02]  /*0340*/  IADD3 R8, PT, PT, -R7, RZ, RZ ;  /* 0x000000ff07087210 */ /* 0x000fe40007ffe1ff */
[----:B------:R-:W-:Y:S02]  /*0350*/  ISETP.GE.U32.AND P5, PT, R9, R0, PT ;  /* 0x000000000900720c */ /* 0x000fe40003fa6070 */
[----:B------:R-:W-:Y:S01]  /*0360*/  LOP3.LUT R0, R6, R5, RZ, 0x3c, !PT ;  /* 0x0000000506007212 */ /* 0x000fe200078e3cff */
[----:B------:R-:W-:Y:S01]  /*0370*/  IMAD R13, R4, R8, R13 ;  /* 0x00000008040d7224 */ /* 0x000fe200078e020d */
[----:B------:R-:W-:Y:S01]  /*0380*/  @!P4 IADD3 R12, PT, PT, R12, 0x1, RZ ;  /* 0x000000010c0cc810 */ /* 0x000fe20007ffe0ff */
[----:B------:R-:W-:Y:S01]  /*0390*/  @P0 IMAD.IADD R11, R11, 0x1, -R4 ;  /* 0x000000010b0b0824 */ /* 0x000fe200078e0a04 */
[----:B------:R-:W-:Y:S01]  /*03a0*/  ISETP.GE.AND P2, PT, R0, RZ, PT ;  /* 0x000000ff0000720c */ /* 0x000fe20003f46270 */
[----:B------:R-:W-:Y:S01]  /*03b0*/  @P0 VIADD R10, R10, 0x1 ;  /* 0x000000010a0a0836 */ /* 0x000fe20000000000 */
[----:B------:R-:W-:Y:S01]  /*03c0*/  @!P6 IADD3 R2, PT, PT, R2, -R3, RZ ;  /* 0x800000030202e210 */ /* 0x000fe20007ffe0ff */
[----:B------:R-:W0:Y:S01]  /*03d0*/  LDC.64 R8, c[0x0][0x390] ;  /* 0x0000e400ff087b82 */ /* 0x000e220000000a00 */
[----:B------:R-:W-:-:S02]  /*03e0*/  LOP3.LUT R0, R5, R4, RZ, 0x3c, !PT ;  /* 0x0000000405007212 */ /* 0x000fc400078e3cff */
[----:B------:R-:W-:Y:S02]  /*03f0*/  ISETP.GE.U32.AND P4, PT, R2, R3, PT ;  /* 0x000000030200720c */ /* 0x000fe40003f86070 */
[-C--:B------:R-:W-:Y:S01]  /*0400*/  ISETP.GE.U32.AND P1, PT, R13, R4.reuse, PT ;  /* 0x000000040d00720c */ /* 0x080fe20003f26070 */
[----:B------:R-:W1:Y:S01]  /*0410*/  S2R R2, SR_TID.X ;  /* 0x0000000000027919 */ /* 0x000e620000002100 */
[----:B------:R-:W-:Y:S02]  /*0420*/  ISETP.GE.U32.AND P3, PT, R11, R4, PT ;  /* 0x000000040b00720c */ /* 0x000fe40003f66070 */
[----:B------:R-:W-:Y:S02]  /*0430*/  @P5 IADD3 R12, PT, PT, R12, 0x1, RZ ;  /* 0x000000010c0c5810 */ /* 0x000fe40007ffe0ff */
[----:B------:R-:W-:Y:S02]  /*0440*/  ISETP.GE.AND P5, PT, R0, RZ, PT ;  /* 0x000000ff0000720c */ /* 0x000fe40003fa6270 */
[----:B------:R-:W2:Y:S01]  /*0450*/  LDC R0, c[0x0][0x39c] ;  /* 0x0000e700ff007b82 */ /* 0x000ea20000000800 */
[----:B------:R-:W-:-:S02]  /*0460*/  @!P6 IADD3 R15, PT, PT, R15, 0x1, RZ ;  /* 0x000000010f0fe810 */ /* 0x000fc40007ffe0ff */
[----:B------:R-:W-:Y:S02]  /*0470*/  ISETP.NE.U32.AND P0, PT, R4, RZ, PT ;  /* 0x000000ff0400720c */ /* 0x000fe40003f05070 */
[----:B------:R-:W-:Y:S01]  /*0480*/  @P1 IMAD.IADD R13, R13, 0x1, -R4 ;  /* 0x000000010d0d1824 */ /* 0x000fe200078e0a04 */
[----:B------:R-:W-:Y:S01]  /*0490*/  @P4 IADD3 R15, PT, PT, R15, 0x1, RZ ;  /* 0x000000010f0f4810 */ /* 0x000fe20007ffe0ff */
[----:B------:R-:W-:Y:S01]  /*04a0*/  @P1 VIADD R7, R7, 0x1 ;  /* 0x0000000107071836 */ /* 0x000fe20000000000 */
[----:B------:R-:W-:Y:S02]  /*04b0*/  @P3 IADD3 R10, PT, PT, R10, 0x1, RZ ;  /* 0x000000010a0a3810 */ /* 0x000fe40007ffe0ff */
[----:B------:R-:W-:Y:S02]  /*04c0*/  ISETP.GE.U32.AND P6, PT, R13, R4, PT ;  /* 0x000000040d00720c */ /* 0x000fe40003fc6070 */
[----:B------:R-:W-:Y:S02]  /*04d0*/  ISETP.NE.AND P3, PT, R5, RZ, PT ;  /* 0x000000ff0500720c */ /* 0x000fe40003f65270 */
[----:B------:R-:W-:-:S02]  /*04e0*/  SEL R3, R14, R10, !P0 ;  /* 0x0000000a0e037207 */ /* 0x000fc40004000000 */
[----:B------:R-:W3:Y:S01]  /*04f0*/  LDC.64 R10, c[0x0][0x388] ;  /* 0x0000e200ff0a7b82 */ /* 0x000ee20000000a00 */
[----:B------:R-:W-:Y:S02]  /*0500*/  ISETP.NE.AND P4, PT, R4, RZ, PT ;  /* 0x000000ff0400720c */ /* 0x000fe40003f85270 */
[----:B------:R-:W-:Y:S01]  /*0510*/  @!P5 IADD3 R15, PT, PT, -R15, RZ, RZ ;  /* 0x000000ff0f0fd210 */ /* 0x000fe20007ffe1ff */
[----:B------:R-:W-:Y:S01]  /*0520*/  IMAD.MOV R17, RZ, RZ, -R3 ;  /* 0x000000ffff117224 */ /* 0x000fe200078e0a03 */
[----:B------:R-:W-:Y:S02]  /*0530*/  @!P2 IADD3 R12, PT, PT, -R12, RZ, RZ ;  /* 0x000000ff0c0ca210 */ /* 0x000fe40007ffe1ff */
[----:B------:R-:W-:Y:S01]  /*0540*/  SEL R16, R14, R15, !P4 ;  /* 0x0000000f0e107207 */ /* 0x000fe20006000000 */
[----:B------:R-:W-:Y:S01]  /*0550*/  IMAD R17, R4, R17, UR6 ;  /* 0x0000000604117e24 */ /* 0x000fe2000f8e0211 */
[----:B------:R-:W-:Y:S01]  /*0560*/  @!P3 LOP3.LUT R12, RZ, R5, RZ, 0x33, !PT ;  /* 0x00000005ff0cb212 */ /* 0x000fe200078e33ff */
[----:B--2---:R-:W-:Y:S01]  /*0570*/  IMAD R13, R6, R0, RZ ;  /* 0x00000000060d7224 */ /* 0x004fe200078e02ff */
[----:B------:R-:W-:Y:S01]  /*0580*/  @P6 IADD3 R7, PT, PT, R7, 0x1, RZ ;  /* 0x0000000107076810 */ /* 0x000fe20007ffe0ff */
[----:B------:R-:W-:Y:S01]  /*0590*/  IMAD R17, R17, R16, R18 ;  /* 0x0000001011117224 */ /* 0x000fe200078e0212 */
[----:B------:R-:W2:Y:S01]  /*05a0*/  LDCU.64 UR6, c[0x0][0x358] ;  /* 0x00006b00ff0677ac */ /* 0x000ea20008000a00 */
[----:B------:R-:W-:Y:S01]  /*05b0*/  IMAD R15, R13, UR4, RZ ;  /* 0x000000040d0f7c24 */ /* 0x000fe2000f8e02ff */
[----:B------:R-:W-:Y:S01]  /*05c0*/  SEL R7, R14, R7, !P0 ;  /* 0x000000070e077207 */ /* 0x000fe20004000000 */
[----:B-1----:R-:W-:Y:S01]  /*05d0*/  IMAD R4, R3, R6, R2 ;  /* 0x0000000603047224 */ /* 0x002fe200078e0202 */
[----:B------:R-:W1:Y:S01]  /*05e0*/  LDC.64 R18, c[0x0][0x380] ;  /* 0x0000e000ff127b82 */ /* 0x000e620000000a00 */
[----:B------:R-:W-:-:S02]  /*05f0*/  IMAD R6, R6, UR5, R15 ;  /* 0x0000000506067c24 */ /* 0x000fc4000f8e020f */
[----:B------:R-:W-:-:S04]  /*0600*/  IMAD R5, R12, R17, R4 ;  /* 0x000000110c057224 */ /* 0x000fc800078e0204 */
[----:B------:R-:W-:Y:S02]  /*0610*/  IMAD R7, R7, R6, R5 ;  /* 0x0000000607077224 */ /* 0x000fe400078e0205 */
[----:B0-----:R-:W-:-:S04]  /*0620*/  IMAD.WIDE R4, R5, 0x10, R8 ;  /* 0x0000001005047825 */ /* 0x001fc800078e0208 */
[----:B---3--:R-:W-:Y:S02]  /*0630*/  IMAD.WIDE.U32 R10, R7, 0x10, R10 ;  /* 0x00000010070a7825 */ /* 0x008fe400078e000a */
[----:B--2---:R-:W2:Y:S04]  /*0640*/  LDG.E.128 R4, desc[UR6][R4.64] ;  /* 0x0000000604047981 */ /* 0x004ea8000c1e1d00 */
[----:B------:R-:W2:Y:S01]  /*0650*/  LDG.E.128 R8, desc[UR6][R10.64] ;  /* 0x000000060a087981 */ /* 0x000ea2000c1e1d00 */
[----:B------:R-:W0:Y:S01]  /*0660*/  LDCU UR4, c[0x0][0x370] ;  /* 0x00006e00ff0477ac */ /* 0x000e220008000800 */
[----:B------:R-:W-:Y:S01]  /*0670*/  IADD3 R15, PT, PT, R15, R2, RZ ;  /* 0x000000020f0f7210 */ /* 0x000fe20007ffe0ff */
[----:B------:R-:W-:Y:S02]  /*0680*/  IMAD R17, R17, R0, UR5 ;  /* 0x0000000511117e24 */ /* 0x000fe4000f8e0200 */
[----:B0-----:R-:W-:-:S04]  /*0690*/  IMAD R2, R13, UR4, RZ ;  /* 0x000000040d027c24 */ /* 0x001fc8000f8e02ff */
[----:B------:R-:W-:-:S04]  /*06a0*/  IMAD R2, R3, R2, R15 ;  /* 0x0000000203027224 */ /* 0x000fc800078e020f */
[----:B------:R-:W-:-:S04]  /*06b0*/  IMAD R17, R12, R17, R2 ;  /* 0x000000110c117224 */ /* 0x000fc800078e0202 */
[----:B-1----:R-:W-:-:S04]  /*06c0*/  IMAD.WIDE.U32 R18, R17, 0x10, R18 ;  /* 0x0000001011127825 */ /* 0x002fc800078e0012 */
[----:B--2---:R-:W-:Y:S01]  /*06d0*/  FADD R12, R8, R4 ;  /* 0x00000004080c7221 */ /* 0x004fe20000000000 */
[----:B------:R-:W-:Y:S01]  /*06e0*/  FADD R13, R9, R5 ;  /* 0x00000005090d7221 */ /* 0x000fe20000000000 */
[----:B------:R-:W-:Y:S01]  /*06f0*/  FADD R14, R10, R6 ;  /* 0x000000060a0e7221 */ /* 0x000fe20000000000 */
[----:B------:R-:W-:-:S05]  /*0700*/  FADD R15, R11, R7 ;  /* 0x000000070b0f7221 */ /* 0x000fca0000000000 */
[----:B------:R-:W-:Y:S01]  /*0710*/  STG.E.128 desc[UR6][R18.64], R12 ;  /* 0x0000000c12007986 */ /* 0x000fe2000c101d06 */
[----:B------:R-:W-:Y:S05]  /*0720*/  EXIT ;  /* 0x000000000000794d */ /* 0x000fea0003800000 */
.L_x_5:
        /* <DEDUP_REMOVED lines=13> */
.L_x_17:


//--------------------- .text._Z14transform_0213I6__halfEvPT_PKS1_iiii --------------------------
	.section	.text._Z14transform_0213I6__halfEvPT_PKS1_iiii,"ax",@progbits
	.align	128
        .global         _Z14transform_0213I6__halfEvPT_PKS1_iiii
        .type           _Z14transform_0213I6__halfEvPT_PKS1_iiii,@function
        .size           _Z14transform_0213I6__halfEvPT_PKS1_iiii,(.L_x_18 - _Z14transform_0213I6__halfEvPT_PKS1_iiii)
        .other          _Z14transform_0213I6__halfEvPT_PKS1_iiii,@"STO_CUDA_ENTRY STV_DEFAULT"
_Z14transform_0213I6__halfEvPT_PKS1_iiii:
.text._Z14transform_0213I6__halfEvPT_PKS1_iiii:
[----:B------:R-:W-:Y:S08]  /*0000*/  LDC R1, c[0x0][0x37c] ;  /* 0x0000df00ff017b82 */ /* 0x000ff00000000800 */
[----:B------:R-:W0:Y:S01]  /*0010*/  LDC R3, c[0x0][0x39c] ;  /* 0x0000e700ff037b82 */ /* 0x000e220000000800 */
[----:B------:R-:W1:Y:S07]  /*0020*/  LDCU UR6, c[0x0][0x394] ;  /* 0x00007280ff0677ac */ /* 0x000e6e0008000800 */
[----:B------:R-:W2:Y:S08]  /*0030*/  LDC R0, c[0x0][0x398] ;  /* 0x0000e600ff007b82 */ /* 0x000eb00000000800 */
[----:B------:R-:W3:Y:S01]  /*0040*/  S2UR UR5, SR_CTAID.Y ;  /* 0x00000000000579c3 */ /* 0x000ee20000002600 */
[----:B0-----:R-:W-:Y:S01]  /*0050*/  IABS R7, R3 ;  /* 0x0000000300077213 */ /* 0x001fe20000000000 */
[----:B------:R-:W0:Y:S06]  /*0060*/  I2F.U32.RP R5, R3 ;  /* 0x0000000300057306 */ /* 0x000e2c0000209000 */
[----:B------:R-:W4:Y:S01]  /*0070*/  S2UR UR4, SR_CTAID.X ;  /* 0x00000000000479c3 */ /* 0x000f220000002500 */
[----:B--2---:R-:W-:Y:S01]  /*0080*/  IABS R2, R0 ;  /* 0x0000000000027213 */ /* 0x004fe20000000000 */
[----:B------:R-:W2:Y:S08]  /*0090*/  I2F.RP R6, R7 ;  /* 0x0000000700067306 */ /* 0x000eb00000209400 */
[----:B------:R-:W5:Y:S08]  /*00a0*/  I2F.RP R4, R2 ;  /* 0x0000000200047306 */ /* 0x000f700000209400 */
[----:B0-----:R-:W0:Y:S08]  /*00b0*/  MUFU.RCP R5, R5 ;  /* 0x0000000500057308 */ /* 0x001e300000001000 */
[----:B--2---:R-:W2:Y:S08]  /*00c0*/  MUFU.RCP R6, R6 ;  /* 0x0000000600067308 */ /* 0x004eb00000001000 */
[----:B-----5:R-:W5:Y:S01]  /*00d0*/  MUFU.RCP R4, R4 ;  /* 0x0000000400047308 */ /* 0x020f620000001000 */
[----:B0-----:R-:W-:-:S02]  /*00e0*/  IADD3 R12, PT, PT, R5, 0xffffffe, RZ ;  /* 0x0ffffffe050c7810 */ /* 0x001fc40007ffe0ff */
[----:B------:R-:W0:Y:S05]  /*00f0*/  LDC R5, c[0x0][0x390] ;  /* 0x0000e400ff057b82 */ /* 0x000e2a0000000800 */
[----:B------:R1:W3:Y:S01]  /*0100*/  F2I.FTZ.U32.TRUNC.NTZ R13, R12 ;  /* 0x0000000c000d7305 */ /* 0x0002e2000021f000 */
[----:B--2---:R-:W-:-:S07]  /*0110*/  VIADD R10, R6, 0xffffffe ;  /* 0x0ffffffe060a7836 */ /* 0x004fce0000000000 */
[----:B------:R2:W4:Y:S01]  /*0120*/  F2I.FTZ.U32.TRUNC.NTZ R11, R10 ;  /* 0x0000000a000b7305 */ /* 0x000522000021f000 */
[----:B-----5:R-:W-:Y:S01]  /*0130*/  IADD3 R8, PT, PT, R4, 0xffffffe, RZ ;  /* 0x0ffffffe04087810 */ /* 0x020fe20007ffe0ff */
[----:B-1----:R-:W-:Y:S02]  /*0140*/  IMAD.MOV.U32 R12, RZ, RZ, RZ ;  /* 0x000000ffff0c7224 */ /* 0x002fe400078e00ff */
[----:B---3--:R-:W-:-:S04]  /*0150*/  IMAD.MOV R4, RZ, RZ, -R13 ;  /* 0x000000ffff047224 */ /* 0x008fc800078e0a0d */
[----:B------:R1:W3:Y:S01]  /*0160*/  F2I.FTZ.U32.TRUNC.NTZ R9, R8 ;  /* 0x0000000800097305 */ /* 0x0002e2000021f000 */
[----:B--2---:R-:W-:Y:S02]  /*0170*/  IMAD.MOV.U32 R10, RZ, RZ, RZ ;  /* 0x000000ffff0a7224 */ /* 0x004fe400078e00ff */
[----:B------:R-:W-:Y:S01]  /*0180*/  IMAD R15, R4, R3, RZ ;  /* 0x00000003040f7224 */ /* 0x000fe200078e02ff */
[----:B----4-:R-:W-:-:S03]  /*0190*/  IADD3 R6, PT, PT, RZ, -R11, RZ ;  /* 0x8000000bff067210 */ /* 0x010fc60007ffe0ff */
[----:B------:R-:W-:-:S04]  /*01a0*/  IMAD.HI.U32 R12, R13, R15, R12 ;  /* 0x0000000f0d0c7227 */ /* 0x000fc800078e000c */
[----:B------:R-:W-:Y:S02]  /*01b0*/  IMAD R17, R6, R7, RZ ;  /* 0x0000000706117224 */ /* 0x000fe400078e02ff */
[----:B-1----:R-:W-:Y:S01]  /*01c0*/  IMAD.MOV.U32 R8, RZ, RZ, RZ ;  /* 0x000000ffff087224 */ /* 0x002fe200078e00ff */
[----:B---3--:R-:W-:Y:S01]  /*01d0*/  IADD3 R4, PT, PT, RZ, -R9, RZ ;  /* 0x80000009ff047210 */ /* 0x008fe20007ffe0ff */
[----:B------:R-:W-:-:S03]  /*01e0*/  IMAD.HI.U32 R11, R11, R17, R10 ;  /* 0x000000110b0b7227 */ /* 0x000fc600078e000a */
[----:B------:R-:W-:Y:S01]  /*01f0*/  MOV R13, R4 ;  /* 0x00000004000d7202 */ /* 0x000fe20000000f00 */
[----:B------:R-:W-:Y:S01]  /*0200*/  IMAD.HI.U32 R12, R12, UR5, RZ ;  /* 0x000000050c0c7c27 */ /* 0x000fe2000f8e00ff */
[----:B0-----:R-:W-:-:S03]  /*0210*/  IABS R4, R5 ;  /* 0x0000000500047213 */ /* 0x001fc60000000000 */
[-C--:B------:R-:W-:Y:S02]  /*0220*/  IMAD R13, R13, R2.reuse, RZ ;  /* 0x000000020d0d7224 */ /* 0x080fe400078e02ff */
[----:B------:R-:W-:-:S04]  /*0230*/  IMAD.HI.U32 R11, R11, R2, RZ ;  /* 0x000000020b0b7227 */ /* 0x000fc800078e00ff */
[----:B------:R-:W-:Y:S01]  /*0240*/  IMAD.HI.U32 R8, R9, R13, R8 ;  /* 0x0000000d09087227 */ /* 0x000fe200078e0008 */
[----:B------:R-:W-:Y:S01]  /*0250*/  MOV R9, R4 ;  /* 0x0000000400097202 */ /* 0x000fe20000000f00 */
[----:B------:R-:W0:Y:S01]  /*0260*/  S2R R13, SR_TID.X ;  /* 0x00000000000d7919 */ /* 0x000e220000002100 */
[----:B------:R-:W-:Y:S01]  /*0270*/  IADD3 R6, PT, PT, -R11, RZ, RZ ;  /* 0x000000ff0b067210 */ /* 0x000fe20007ffe1ff */
[----:B------:R-:W-:Y:S02]  /*0280*/  IMAD.MOV R4, RZ, RZ, -R12 ;  /* 0x000000ffff047224 */ /* 0x000fe400078e0a0c */
[----:B------:R-:W-:-:S04]  /*0290*/  IMAD.HI.U32 R8, R8, R9, RZ ;  /* 0x0000000908087227 */ /* 0x000fc800078e00ff */
[----:B------:R-:W-:Y:S02]  /*02a0*/  IMAD R4, R3, R4, UR5 ;  /* 0x0000000503047e24 */ /* 0x000fe4000f8e0204 */
[C---:B------:R-:W-:Y:S02]  /*02b0*/  IMAD R6, R7.reuse, R6, R2 ;  /* 0x0000000607067224 */ /* 0x040fe400078e0202 */
[----:B------:R-:W-:Y:S01]  /*02c0*/  IMAD.MOV R10, RZ, RZ, -R8 ;  /* 0x000000ffff0a7224 */ /* 0x000fe200078e0a08 */
[----:B------:R-:W-:Y:S02]  /*02d0*/  ISETP.GE.U32.AND P6, PT, R4, R3, PT ;  /* 0x000000030400720c */ /* 0x000fe40003fc6070 */
[----:B------:R-:W-:Y:S01]  /*02e0*/  ISETP.GT.U32.AND P1, PT, R7, R6, PT ;  /* 0x000000060700720c */ /* 0x000fe20003f24070 */
[C---:B------:R-:W-:Y:S02]  /*02f0*/  IMAD R9, R2.reuse, R10, R9 ;  /* 0x0000000a02097224 */ /* 0x040fe400078e0209 */
[----:B------:R-:W1:Y:S03]  /*0300*/  S2R R10, SR_TID.Y ;  /* 0x00000000000a7919 */ /* 0x000e660000002200 */
[----:B------:R-:W-:-:S05]  /*0310*/  ISETP.GT.U32.AND P4, PT, R2, R9, PT ;  /* 0x000000090200720c */ /* 0x000fca0003f84070 */
[-C--:B------:R-:W-:Y:S02]  /*0320*/  @P6 IADD3 R4, PT, PT, R4, -R3.reuse, RZ ;  /* 0x8000000304046210 */ /* 0x080fe40007ffe0ff */
[----:B------:R-:W-:Y:S01]  /*0330*/  @!P1 IMAD.IADD R6, R6, 0x1, -R7 ;  /* 0x0000000106069824 */ /* 0x000fe200078e0a07 */
[----:B------:R-:W-:Y:S01]  /*0340*/  @P6 IADD3 R12, PT, PT, R12, 0x1, RZ ;  /* 0x000000010c0c6810 */ /* 0x000fe20007ffe0ff */
[----:B------:R-:W-:Y:S01]  /*0350*/  @!P1 VIADD R11, R11, 0x1 ;  /* 0x000000010b0b9836 */ /* 0x000fe20000000000 */
[----:B------:R-:W-:Y:S02]  /*0360*/  ISETP.GE.U32.AND P5, PT, R4, R3, PT ;  /* 0x000000030400720c */ /* 0x000fe40003fa6070 */
[----:B------:R-:W-:Y:S02]  /*0370*/  ISETP.GE.U32.AND P3, PT, R6, R7, PT ;  /* 0x000000070600720c */ /* 0x000fe40003f66070 */
[----:B------:R-:W-:Y:S02]  /*0380*/  @!P4 IADD3 R9, PT, PT, R9, -R2, RZ ;  /* 0x800000020909c210 */ /* 0x000fe40007ffe0ff */
[----:B------:R-:W-:-:S02]  /*0390*/  LOP3.LUT R6, R0, R3, RZ, 0x3c, !PT ;  /* 0x0000000300067212 */ /* 0x000fc400078e3cff */
[----:B------:R-:W-:Y:S02]  /*03a0*/  ISETP.GE.U32.AND P2, PT, R9, R2, PT ;  /* 0x000000020900720c */ /* 0x000fe40003f46070 */
[----:B------:R-:W-:Y:S02]  /*03b0*/  ISETP.GE.AND P1, PT, R6, RZ, PT ;  /* 0x000000ff0600720c */ /* 0x000fe40003f26270 */
[----:B------:R-:W-:Y:S01]  /*03c0*/  LOP3.LUT R4, R5, R0, RZ, 0x3c, !PT ;  /* 0x0000000005047212 */ /* 0x000fe200078e3cff */
[----:B------:R-:W-:Y:S01]  /*03d0*/  @P5 VIADD R12, R12, 0x1 ;  /* 0x000000010c0c5836 */ /* 0x000fe20000000000 */
[----:B------:R-:W-:Y:S01]  /*03e0*/  ISETP.NE.U32.AND P6, PT, R3, RZ, PT ;  /* 0x000000ff0300720c */ /* 0x000fe20003fc5070 */
[----:B------:R-:W2:Y:S01]  /*03f0*/  LDC.64 R6, c[0x0][0x388] ;  /* 0x0000e200ff067b82 */ /* 0x000ea20000000a00 */
[----:B------:R-:W-:Y:S01]  /*0400*/  LOP3.LUT R9, RZ, R3, RZ, 0x33, !PT ;  /* 0x00000003ff097212 */ /* 0x000fe200078e33ff */
[----:B------:R-:W-:Y:S01]  /*0410*/  @P3 VIADD R11, R11, 0x1 ;  /* 0x000000010b0b3836 */ /* 0x000fe20000000000 */
[----:B------:R-:W-:Y:S01]  /*0420*/  ISETP.GE.AND P0, PT, R4, RZ, PT ;  /* 0x000000ff0400720c */ /* 0x000fe20003f06270 */
[----:B------:R-:W-:Y:S01]  /*0430*/  IMAD R4, R5, UR4, RZ ;  /* 0x0000000405047c24 */ /* 0x000fe2000f8e02ff */
[----:B------:R-:W-:-:S02]  /*0440*/  SEL R12, R9, R12, !P6 ;  /* 0x0000000c090c7207 */ /* 0x000fc40007000000 */
[----:B------:R-:W-:Y:S01]  /*0450*/  @!P4 IADD3 R8, PT, PT, R8, 0x1, RZ ;  /* 0x000000010808c810 */ /* 0x000fe20007ffe0ff */
[----:B------:R-:W-:Y:S01]  /*0460*/  @!P1 IMAD.MOV R11, RZ, RZ, -R11 ;  /* 0x000000ffff0b9224 */ /* 0x000fe200078e0a0b */
[----:B------:R-:W-:Y:S02]  /*0470*/  ISETP.NE.AND P3, PT, R0, RZ, PT ;  /* 0x000000ff0000720c */ /* 0x000fe40003f65270 */
[----:B------:R-:W-:Y:S02]  /*0480*/  IADD3 R2, PT, PT, -R12, RZ, RZ ;  /* 0x000000ff0c027210 */ /* 0x000fe40007ffe1ff */
[----:B------:R-:W-:Y:S02]  /*0490*/  @P2 IADD3 R8, PT, PT, R8, 0x1, RZ ;  /* 0x0000000108082810 */ /* 0x000fe40007ffe0ff */
[C---:B------:R-:W-:Y:S01]  /*04a0*/  ISETP.NE.AND P2, PT, R3.reuse, RZ, PT ;  /* 0x000000ff0300720c */ /* 0x040fe20003f45270 */
[----:B------:R-:W-:Y:S01]  /*04b0*/  IMAD R3, R3, R2, UR5 ;  /* 0x0000000503037e24 */ /* 0x000fe2000f8e0202 */
[----:B------:R-:W-:Y:S01]  /*04c0*/  MOV R14, R8 ;  /* 0x00000008000e7202 */ /* 0x000fe20000000f00 */
[----:B------:R-:W3:Y:S01]  /*04d0*/  LDCU.64 UR4, c[0x0][0x358] ;  /* 0x00006b00ff0477ac */ /* 0x000ee20008000a00 */
[----:B------:R-:W-:Y:S01]  /*04e0*/  SEL R2, R9, R11, !P2 ;  /* 0x0000000b09027207 */ /* 0x000fe20005000000 */
[----:B0-----:R-:W-:Y:S01]  /*04f0*/  IMAD R8, R4, UR6, R13 ;  /* 0x0000000604087c24 */ /* 0x001fe2000f8e020d */
[----:B------:R-:W-:-:S02]  /*0500*/  @!P0 IADD3 R14, PT, PT, -R14, RZ, RZ ;  /* 0x000000ff0e0e8210 */ /* 0x000fc40007ffe1ff */
[----:B------:R-:W-:Y:S01]  /*0510*/  @!P3 LOP3.LUT R14, RZ, R0, RZ, 0x33, !PT ;  /* 0x00000000ff0eb212 */ /* 0x000fe200078e33ff */
[----:B-1----:R-:W-:Y:S02]  /*0520*/  IMAD R9, R3, R2, R10 ;  /* 0x0000000203097224 */ /* 0x002fe400078e020a */
[----:B------:R-:W-:-:S04]  /*0530*/  IMAD R0, R12, R5, R8 ;  /* 0x000000050c007224 */ /* 0x000fc800078e0208 */
[----:B------:R-:W-:-:S04]  /*0540*/  IMAD R3, R14, R9, R0 ;  /* 0x000000090e037224 */ /* 0x000fc800078e0200 */
[----:B--2---:R-:W-:Y:S02]  /*0550*/  IMAD.WIDE R6, R3, 0x10, R6 ;  /* 0x0000001003067825 */ /* 0x004fe400078e0206 */
[----:B------:R-:W0:Y:S04]  /*0560*/  LDC.64 R2, c[0x0][0x380] ;  /* 0x0000e000ff027b82 */ /* 0x000e280000000a00 */
[----:B---3--:R-:W2:Y:S01]  /*0570*/  LDG.E.128 R4, desc[UR4][R6.64] ;  /* 0x0000000406047981 */ /* 0x008ea2000c1e1d00 */
[----:B------:R-:W-:-:S04]  /*0580*/  IMAD R9, R9, UR6, R12 ;  /* 0x0000000609097c24 */ /* 0x000fc8000f8e020c */
[----:B------:R-:W-:-:S04]  /*0590*/  IMAD R9, R14, R9, R8 ;  /* 0x000000090e097224 */ /* 0x000fc800078e0208 */
[----:B0-----:R-:W-:-:S05]  /*05a0*/  IMAD.WIDE R2, R9, 0x10, R2 ;  /* 0x0000001009027825 */ /* 0x001fca00078e0202 */
[----:B--2---:R-:W-:Y:S01]  /*05b0*/  STG.E.128 desc[UR4][R2.64], R4 ;  /* 0x0000000402007986 */ /* 0x004fe2000c101d04 */
[----:B------:R-:W-:Y:S05]  /*05c0*/  EXIT ;  /* 0x000000000000794d */ /* 0x000fea0003800000 */
.L_x_6:
        /* <DEDUP_REMOVED lines=11> */
.L_x_18:


//--------------------- .text._Z14transform_0213IfEvPT_PKS0_iiii --------------------------
	.section	.text._Z14transform_0213IfEvPT_PKS0_iiii,"ax",@progbits
	.align	128
        .global         _Z14transform_0213IfEvPT_PKS0_iiii
        .type           _Z14transform_0213IfEvPT_PKS0_iiii,@function
        .size           _Z14transform_0213IfEvPT_PKS0_iiii,(.L_x_19 - _Z14transform_0213IfEvPT_PKS0_iiii)
        .other          _Z14transform_0213IfEvPT_PKS0_iiii,@"STO_CUDA_ENTRY STV_DEFAULT"
_Z14transform_0213IfEvPT_PKS0_iiii:
.text._Z14transform_0213IfEvPT_PKS0_iiii:
        /* <DEDUP_REMOVED lines=93> */
.L_x_7:
        /* <DEDUP_REMOVED lines=11> */
.L_x_19:


//--------------------- .text._Z16Transpose_KernelIfEvPKT_PS0_ii --------------------------
	.section	.text._Z16Transpose_KernelIfEvPKT_PS0_ii,"ax",@progbits
	.align	128
        .global         _Z16Transpose_KernelIfEvPKT_PS0_ii
        .type           _Z16Transpose_KernelIfEvPKT_PS0_ii,@function
        .size           _Z16Transpose_KernelIfEvPKT_PS0_ii,(.L_x_20 - _Z16Transpose_KernelIfEvPKT_PS0_ii)
        .other          _Z16Transpose_KernelIfEvPKT_PS0_ii,@"STO_CUDA_ENTRY STV_DEFAULT"
_Z16Transpose_KernelIfEvPKT_PS0_ii:
.text._Z16Transpose_KernelIfEvPKT_PS0_ii:
[----:B------:R-:W-:Y:S01]  /*0000*/  LDC R1, c[0x0][0x37c] ;  /* 0x0000df00ff017b82 */ /* 0x000fe20000000800 */
[----:B------:R-:W0:Y:S01]  /*0010*/  LDCU UR5, c[0x0][0x390] ;  /* 0x00007200ff0577ac */ /* 0x000e220008000800 */
[----:B------:R-:W1:Y:S01]  /*0020*/  S2R R6, SR_CTAID.X ;  /* 0x0000000000067919 */ /* 0x000e620000002500 */
[----:B------:R-:W2:Y:S01]  /*0030*/  LDCU.64 UR6, c[0x0][0x358] ;  /* 0x00006b00ff0677ac */ /* 0x000ea20008000a00 */
[----:B------:R-:W3:Y:S01]  /*0040*/  S2R R11, SR_TID.X ;  /* 0x00000000000b7919 */ /* 0x000ee20000002100 */
[----:B0-----:R-:W-:-:S04]  /*0050*/  USHF.R.S32.HI UR4, URZ, 0x1f, UR5 ;  /* 0x0000001fff047899 */ /* 0x001fc80008011405 */
[----:B------:R-:W-:-:S04]  /*0060*/  ULEA.HI UR4, UR4, UR5, URZ, 0x4 ;  /* 0x0000000504047291 */ /* 0x000fc8000f8f20ff */
[----:B------:R-:W-:-:S06]  /*0070*/  USHF.R.S32.HI UR4, URZ, 0x4, UR4 ;  /* 0x00000004ff047899 */ /* 0x000fcc0008011404 */
[----:B------:R-:W-:Y:S01]  /*0080*/  IMAD R5, RZ, RZ, -UR4 ;  /* 0x80000004ff057e24 */ /* 0x000fe2000f8e02ff */
[----:B------:R-:W-:Y:S02]  /*0090*/  ISETP.NE.U32.AND P2, PT, RZ, UR4, PT ;  /* 0x00000004ff007c0c */ /* 0x000fe4000bf45070 */
[----:B------:R-:W0:Y:S08]  /*00a0*/  I2F.U32.RP R0, UR4 ;  /* 0x0000000400007d06 */ /* 0x000e300008209000 */
[----:B0-----:R-:W0:Y:S02]  /*00b0*/  MUFU.RCP R0, R0 ;  /* 0x0000000000007308 */ /* 0x001e240000001000 */
[----:B0-----:R-:W-:-:S06]  /*00c0*/  VIADD R2, R0, 0xffffffe ;  /* 0x0ffffffe00027836 */ /* 0x001fcc0000000000 */
[----:B------:R0:W4:Y:S02]  /*00d0*/  F2I.FTZ.U32.TRUNC.NTZ R3, R2 ;  /* 0x0000000200037305 */ /* 0x000124000021f000 */
[----:B0-----:R-:W-:Y:S02]  /*00e0*/  HFMA2 R2, -RZ, RZ, 0, 0 ;  /* 0x00000000ff027431 */ /* 0x001fe400000001ff */
[----:B----4-:R-:W-:-:S04]  /*00f0*/  IMAD R5, R5, R3, RZ ;  /* 0x0000000305057224 */ /* 0x010fc800078e02ff */
[----:B------:R-:W-:-:S06]  /*0100*/  IMAD.HI.U32 R3, R3, R5, R2 ;  /* 0x0000000503037227 */ /* 0x000fcc00078e0002 */
[----:B-1----:R-:W-:-:S04]  /*0110*/  IMAD.HI.U32 R4, R3, R6, RZ ;  /* 0x0000000603047227 */ /* 0x002fc800078e00ff */
[----:B------:R-:W-:-:S04]  /*0120*/  IMAD.MOV R3, RZ, RZ, -R4 ;  /* 0x000000ffff037224 */ /* 0x000fc800078e0a04 */
[----:B------:R-:W-:Y:S02]  /*0130*/  IMAD R0, R3, UR4, R6 ;  /* 0x0000000403007c24 */ /* 0x000fe4000f8e0206 */
[----:B------:R-:W0:Y:S03]  /*0140*/  LDC.64 R2, c[0x0][0x380] ;  /* 0x0000e000ff027b82 */ /* 0x000e260000000a00 */
[----:B------:R-:W-:-:S13]  /*0150*/  ISETP.GE.U32.AND P0, PT, R0, UR4, PT ;  /* 0x0000000400007c0c */ /* 0x000fda000bf06070 */
[----:B------:R-:W-:Y:S01]  /*0160*/  @P0 IADD3 R0, PT, PT, R0, -UR4, RZ ;  /* 0x8000000400000c10 */ /* 0x000fe2000fffe0ff */
[----:B------:R-:W-:-:S03]  /*0170*/  @P0 VIADD R4, R4, 0x1 ;  /* 0x0000000104040836 */ /* 0x000fc60000000000 */
[----:B------:R-:W-:-:S13]  /*0180*/  ISETP.GE.U32.AND P1, PT, R0, UR4, PT ;  /* 0x0000000400007c0c */ /* 0x000fda000bf26070 */
[----:B------:R-:W-:Y:S02]  /*0190*/  @P1 IADD3 R4, PT, PT, R4, 0x1, RZ ;  /* 0x0000000104041810 */ /* 0x000fe40007ffe0ff */
[----:B------:R-:W-:-:S05]  /*01a0*/  @!P2 LOP3.LUT R4, RZ, UR4, RZ, 0x33, !PT ;  /* 0x00000004ff04ac12 */ /* 0x000fca000f8e33ff */
[----:B------:R-:W-:Y:S01]  /*01b0*/  IMAD.MOV R5, RZ, RZ, -R4 ;  /* 0x000000ffff057224 */ /* 0x000fe200078e0a04 */
[----:B------:R-:W-:-:S03]  /*01c0*/  SHF.L.U32 R4, R4, 0x4, RZ ;  /* 0x0000000404047819 */ /* 0x000fc600000006ff */
[----:B------:R-:W-:-:S04]  /*01d0*/  IMAD R0, R5, UR4, R6 ;  /* 0x0000000405007c24 */ /* 0x000fc8000f8e0206 */
[----:B------:R-:W-:Y:S01]  /*01e0*/  IMAD.SHL.U32 R5, R0, 0x10, RZ ;  /* 0x0000001000057824 */ /* 0x000fe200078e00ff */
[----:B---3--:R-:W-:-:S04]  /*01f0*/  LEA.HI R0, R11, R4, RZ, 0x1c ;  /* 0x000000040b007211 */ /* 0x008fc800078fe0ff */
[----:B------:R-:W-:-:S05]  /*0200*/  LOP3.LUT R7, R5, 0xf, R11, 0xf8, !PT ;  /* 0x0000000f05077812 */ /* 0x000fca00078ef80b */
[----:B------:R-:W-:-:S04]  /*0210*/  IMAD R7, R0, UR5, R7 ;  /* 0x0000000500077c24 */ /* 0x000fc8000f8e0207 */
[----:B0-----:R-:W-:-:S05]  /*0220*/  IMAD.WIDE R2, R7, 0x4, R2 ;  /* 0x0000000407027825 */ /* 0x001fca00078e0202 */
[----:B--2---:R0:W2:Y:S01]  /*0230*/  LDG.E R0, desc[UR6][R2.64] ;  /* 0x0000000602007981 */ /* 0x0040a2000c1e1900 */
[----:B------:R-:W1:Y:S01]  /*0240*/  S2UR UR5, SR_CgaCtaId ;  /* 0x00000000000579c3 */ /* 0x000e620000008800 */
[----:B------:R-:W-:Y:S01]  /*0250*/  UMOV UR4, 0x400 ;  /* 0x0000040000047882 */ /* 0x000fe20000000000 */
[C---:B------:R-:W-:Y:S02]  /*0260*/  SHF.L.U32 R6, R11.reuse, 0x4, RZ ;  /* 0x000000040b067819 */ /* 0x040fe400000006ff */
[----:B------:R-:W-:Y:S02]  /*0270*/  LOP3.LUT R4, R4, 0xf, R11, 0xf8, !PT ;  /* 0x0000000f04047812 */ /* 0x000fe400078ef80b */
[----:B------:R-:W-:Y:S02]  /*0280*/  LOP3.LUT R6, R6, 0xf0, RZ, 0xc0, !PT ;  /* 0x000000f006067812 */ /* 0x000fe400078ec0ff */
[C---:B------:R-:W-:Y:S01]  /*0290*/  LEA.HI R5, R11.reuse, R5, RZ, 0x1c ;  /* 0x000000050b057211 */ /* 0x040fe200078fe0ff */
[----:B0-----:R-:W0:Y:S01]  /*02a0*/  LDC.64 R2, c[0x0][0x388] ;  /* 0x0000e200ff027b82 */ /* 0x001e220000000a00 */
[----:B------:R-:W-:Y:S01]  /*02b0*/  LEA.HI R6, R11, R6, RZ, 0x1c ;  /* 0x000000060b067211 */ /* 0x000fe200078fe0ff */
[----:B-1----:R-:W-:-:S06]  /*02c0*/  ULEA UR4, UR5, UR4, 0x18 ;  /* 0x0000000405047291 */ /* 0x002fcc000f8ec0ff */
[----:B------:R-:W-:Y:S02]  /*02d0*/  LEA R7, R11, UR4, 0x2 ;  /* 0x000000040b077c11 */ /* 0x000fe4000f8e10ff */
[----:B------:R-:W-:-:S03]  /*02e0*/  LEA R6, R6, UR4, 0x2 ;  /* 0x0000000406067c11 */ /* 0x000fc6000f8e10ff */
[----:B------:R-:W1:Y:S02]  /*02f0*/  LDCU UR4, c[0x0][0x394] ;  /* 0x00007280ff0477ac */ /* 0x000e640008000800 */
[----:B-1----:R-:W-:-:S04]  /*0300*/  IMAD R5, R5, UR4, R4 ;  /* 0x0000000405057c24 */ /* 0x002fc8000f8e0204 */
[----:B0-----:R-:W-:Y:S01]  /*0310*/  IMAD.WIDE R2, R5, 0x4, R2 ;  /* 0x0000000405027825 */ /* 0x001fe200078e0202 */
[----:B--2---:R-:W-:Y:S01]  /*0320*/  STS [R7], R0 ;  /* 0x0000000007007388 */ /* 0x004fe20000000800 */
[----:B------:R-:W-:Y:S06]  /*0330*/  BAR.SYNC.DEFER_BLOCKING 0x0 ;  /* 0x0000000000007b1d */ /* 0x000fec0000010000 */
[----:B------:R-:W0:Y:S04]  /*0340*/  LDS R9, [R6] ;  /* 0x0000000006097984 */ /* 0x000e280000000800 */
[----:B0-----:R-:W-:Y:S01]  /*0350*/  STG.E desc[UR6][R2.64], R9 ;  /* 0x0000000902007986 */ /* 0x001fe2000c101906 */
[----:B------:R-:W-:Y:S05]  /*0360*/  EXIT ;  /* 0x000000000000794d */ /* 0x000fea0003800000 */
.L_x_8:
        /* <DEDUP_REMOVED lines=9> */
.L_x_20:


//--------------------- .text._Z16Transpose_KernelI6__halfEvPKT_PS1_ii --------------------------
	.section	.text._Z16Transpose_KernelI6__halfEvPKT_PS1_ii,"ax",@progbits
	.align	128
        .global         _Z16Transpose_KernelI6__halfEvPKT_PS1_ii
        .type           _Z16Transpose_KernelI6__halfEvPKT_PS1_ii,@function
        .size           _Z16Transpose_KernelI6__halfEvPKT_PS1_ii,(.L_x_21 - _Z16Transpose_KernelI6__halfEvPKT_PS1_ii)
        .other          _Z16Transpose_KernelI6__halfEvPKT_PS1_ii,@"STO_CUDA_ENTRY STV_DEFAULT"
_Z16Transpose_KernelI6__halfEvPKT_PS1_ii:
.text._Z16Transpose_KernelI6__halfEvPKT_PS1_ii:
        /* <DEDUP_REMOVED lines=35> */
[----:B--2---:R0:W2:Y:S01]  /*0230*/  LDG.E.U16 R7, desc[UR6][R2.64] ;  /* 0x0000000602077981 */ /* 0x0040a2000c1e1500 */
[----:B------:R-:W1:Y:S01]  /*0240*/  S2UR UR5, SR_CgaCtaId ;  /* 0x00000000000579c3 */ /* 0x000e620000008800 */
[C---:B------:R-:W-:Y:S01]  /*0250*/  SHF.L.U32 R0, R11.reuse, 0x4, RZ ;  /* 0x000000040b007819 */ /* 0x040fe200000006ff */
[----:B------:R-:W-:Y:S01]  /*0260*/  UMOV UR4, 0x400 ;  /* 0x0000040000047882 */ /* 0x000fe20000000000 */
[----:B------:R-:W-:Y:S02]  /*0270*/  LOP3.LUT R4, R4, 0xf, R11, 0xf8, !PT ;  /* 0x0000000f04047812 */ /* 0x000fe400078ef80b */
[----:B------:R-:W-:Y:S02]  /*0280*/  LOP3.LUT R0, R0, 0xf0, RZ, 0xc0, !PT ;  /* 0x000000f000007812 */ /* 0x000fe400078ec0ff */
[C---:B------:R-:W-:Y:S02]  /*0290*/  LEA.HI R5, R11.reuse, R5, RZ, 0x1c ;  /* 0x000000050b057211 */ /* 0x040fe400078fe0ff */
[----:B------:R-:W-:Y:S01]  /*02a0*/  LEA.HI R6, R11, R0, RZ, 0x1c ;  /* 0x000000000b067211 */ /* 0x000fe200078fe0ff */
[----:B0-----:R-:W0:Y:S01]  /*02b0*/  LDC.64 R2, c[0x0][0x388] ;  /* 0x0000e200ff027b82 */ /* 0x001e220000000a00 */
[----:B-1----:R-:W-:-:S06]  /*02c0*/  ULEA UR4, UR5, UR4, 0x18 ;  /* 0x0000000405047291 */ /* 0x002fcc000f8ec0ff */
[----:B------:R-:W-:Y:S02]  /*02d0*/  LEA R0, R11, UR4, 0x1 ;  /* 0x000000040b007c11 */ /* 0x000fe4000f8e08ff */
[----:B------:R-:W-:-:S03]  /*02e0*/  LEA R6, R6, UR4, 0x1 ;  /* 0x0000000406067c11 */ /* 0x000fc6000f8e08ff */
[----:B------:R-:W1:Y:S02]  /*02f0*/  LDCU UR4, c[0x0][0x394] ;  /* 0x00007280ff0477ac */ /* 0x000e640008000800 */
[----:B-1----:R-:W-:-:S04]  /*0300*/  IMAD R5, R5, UR4, R4 ;  /* 0x0000000405057c24 */ /* 0x002fc8000f8e0204 */
[----:B0-----:R-:W-:Y:S01]  /*0310*/  IMAD.WIDE R2, R5, 0x2, R2 ;  /* 0x0000000205027825 */ /* 0x001fe200078e0202 */
[----:B--2---:R-:W-:Y:S01]  /*0320*/  STS.U16 [R0], R7 ;  /* 0x0000000700007388 */ /* 0x004fe20000000400 */
[----:B------:R-:W-:Y:S06]  /*0330*/  BAR.SYNC.DEFER_BLOCKING 0x0 ;  /* 0x0000000000007b1d */ /* 0x000fec0000010000 */
[----:B------:R-:W0:Y:S04]  /*0340*/  LDS.U16 R9, [R6] ;  /* 0x0000000006097984 */ /* 0x000e280000000400 */
[----:B0-----:R-:W-:Y:S01]  /*0350*/  STG.E.U16 desc[UR6][R2.64], R9 ;  /* 0x0000000902007986 */ /* 0x001fe2000c101506 */
[----:B------:R-:W-:Y:S05]  /*0360*/  EXIT ;  /* 0x000000000000794d */ /* 0x000fea0003800000 */
.L_x_9:
        /* <DEDUP_REMOVED lines=9> */
.L_x_21:


//--------------------- .nv.global.init           --------------------------
	.section	.nv.global.init,"aw",@progbits
	.align	4
.nv.global.init:
	.type		mrg32k3aM1SubSeq,@object
	.size		mrg32k3aM1SubSeq,(mrg32k3aM2SubSeq - mrg32k3aM1SubSeq)
mrg32k3aM1SubSeq:
        /*0000*/ 	.byte	0x0b, 0xcc, 0xee, 0x04, 0x73, 0x29, 0x8b, 0x6f, 0xf6, 0x53, 0x03, 0xf6, 0x23, 0xf6, 0xea, 0xda
        /* <DEDUP_REMOVED lines=125> */
	.type		mrg32k3aM2SubSeq,@object
	.size		mrg32k3aM2SubSeq,(mrg32k3aM1 - mrg32k3aM2SubSeq)
mrg32k3aM2SubSeq:
        /* <DEDUP_REMOVED lines=126> */
	.type		mrg32k3aM1,@object
	.size		mrg32k3aM1,(mrg32k3aM1Seq - mrg32k3aM1)
mrg32k3aM1:
        /* <DEDUP_REMOVED lines=144> */
	.type		mrg32k3aM1Seq,@object
	.size		mrg32k3aM1Seq,(mrg32k3aM2 - mrg32k3aM1Seq)
mrg32k3aM1Seq:
        /* <DEDUP_REMOVED lines=144> */
	.type		mrg32k3aM2,@object
	.size		mrg32k3aM2,(mrg32k3aM2Seq - mrg32k3aM2)
mrg32k3aM2:
        /* <DEDUP_REMOVED lines=144> */
	.type		mrg32k3aM2Seq,@object
	.size		mrg32k3aM2Seq,(precalc_xorwow_matrix - mrg32k3aM2Seq)
mrg32k3aM2Seq:
        /* <DEDUP_REMOVED lines=144> */
	.type		precalc_xorwow_matrix,@object
	.size		precalc_xorwow_matrix,(precalc_xorwow_offset_matrix - precalc_xorwow_matrix)
precalc_xorwow_matrix:
        /* <DEDUP_REMOVED lines=6400> */
	.type		precalc_xorwow_offset_matrix,@object
	.size		precalc_xorwow_offset_matrix,(.L_1 - precalc_xorwow_offset_matrix)
precalc_xorwow_offset_matrix:
        /* <DEDUP_REMOVED lines=6400> */
.L_1:


//--------------------- .nv.shared._Z19transform4d_0213_v2P6__halfPKS_iii --------------------------
	.section	.nv.shared._Z19transform4d_0213_v2P6__halfPKS_iii,"aw",@nobits
	.sectionflags	@""
	.align	16
.nv.shared._Z19transform4d_0213_v2P6__halfPKS_iii:
	.zero		50176


//--------------------- .nv.shared.reserved.0     --------------------------
	.section	.nv.shared.reserved.0,"aw",@nobits
	.weak		__nv_reservedSMEM_offset_0_alias
	.size		__nv_reservedSMEM_offset_0_alias, 0, 64
	.other		__nv_reservedSMEM_offset_0_alias,@"STO_CUDA_RESERVED_SHARED STV_DEFAULT"
__nv_reservedSMEM_offset_0_alias:
	.zero		0
	.zero		64


//--------------------- .nv.shared._Z26bias_add_transform_0213_v2P6__halfPKS_S2_iii --------------------------
	.section	.nv.shared._Z26bias_add_transform_0213_v2P6__halfPKS_S2_iii,"aw",@nobits
	.sectionflags	@""
	.align	16
.nv.shared._Z26bias_add_transform_0213_v2P6__halfPKS_S2_iii:
	.zero		50176


//--------------------- .nv.shared._Z16Transpose_KernelIfEvPKT_PS0_ii --------------------------
	.section	.nv.shared._Z16Transpose_KernelIfEvPKT_PS0_ii,"aw",@nobits
	.sectionflags	@""
	.align	4
.nv.shared._Z16Transpose_KernelIfEvPKT_PS0_ii:
	.zero		2112


//--------------------- .nv.shared._Z16Transpose_KernelI6__halfEvPKT_PS1_ii --------------------------
	.section	.nv.shared._Z16Transpose_KernelI6__halfEvPKT_PS1_ii,"aw",@nobits
	.sectionflags	@""
	.align	2
.nv.shared._Z16Transpose_KernelI6__halfEvPKT_PS1_ii:
	.zero		1568


//--------------------- .nv.constant0._Z19transform4d_0213_v2P6__halfPKS_iii --------------------------
	.section	.nv.constant0._Z19transform4d_0213_v2P6__halfPKS_iii,"a",@progbits
	.sectionflags	@""
	.align	4
.nv.constant0._Z19transform4d_0213_v2P6__halfPKS_iii:
	.zero		924


//--------------------- .nv.constant0._Z16transform4d_0213I6__halfEvPT_PKS1_iiii --------------------------
	.section	.nv.constant0._Z16transform4d_0213I6__halfEvPT_PKS1_iiii,"a",@progbits
	.sectionflags	@""
	.align	4
.nv.constant0._Z16transform4d_0213I6__halfEvPT_PKS1_iiii:
	.zero		928


//--------------------- .nv.constant0._Z16transform4d_0213IfEvPT_PKS0_iiii --------------------------
	.section	.nv.constant0._Z16transform4d_0213IfEvPT_PKS0_iiii,"a",@progbits
	.sectionflags	@""
	.align	4
.nv.constant0._Z16transform4d_0213IfEvPT_PKS0_iiii:
	.zero		928


//--------------------- .nv.constant0._Z26bias_add_transform_0213_v2P6__halfPKS_S2_iii --------------------------
	.section	.nv.constant0._Z26bias_add_transform_0213_v2P6__halfPKS_S2_iii,"a",@progbits
	.sectionflags	@""
	.align	4
.nv.constant0._Z26bias_add_transform_0213_v2P6__halfPKS_S2_iii:
	.zero		932


//--------------------- .nv.constant0._Z23bias_add_transform_0213I6__halfEvPT_PKS1_S4_iiii --------------------------
	.section	.nv.constant0._Z23bias_add_transform_0213I6__halfEvPT_PKS1_S4_iiii,"a",@progbits
	.sectionflags	@""
	.align	4
.nv.constant0._Z23bias_add_transform_0213I6__halfEvPT_PKS1_S4_iiii:
	.zero		936


//--------------------- .nv.constant0._Z23bias_add_transform_0213IfEvPT_PKS0_S3_iiii --------------------------
	.section	.nv.constant0._Z23bias_add_transform_0213IfEvPT_PKS0_S3_iiii,"a",@progbits
	.sectionflags	@""
	.align	4
.nv.constant0._Z23bias_add_transform_0213IfEvPT_PKS0_S3_iiii:
	.zero		936


//--------------------- .nv.constant0._Z14transform_0213I6__halfEvPT_PKS1_iiii --------------------------
	.section	.nv.constant0._Z14transform_0213I6__halfEvPT_PKS1_iiii,"a",@progbits
	.sectionflags	@""
	.align	4
.nv.constant0._Z14transform_0213I6__halfEvPT_PKS1_iiii:
	.zero		928


//--------------------- .nv.constant0._Z14transform_0213IfEvPT_PKS0_iiii --------------------------
	.section	.nv.constant0._Z14transform_0213IfEvPT_PKS0_iiii,"a",@progbits
	.sectionflags	@""
	.align	4
.nv.constant0._Z14transform_0213IfEvPT_PKS0_iiii:
	.zero		928


//--------------------- .nv.constant0._Z16Transpose_KernelIfEvPKT_PS0_ii --------------------------
	.section	.nv.constant0._Z16Transpose_KernelIfEvPKT_PS0_ii,"a",@progbits
	.sectionflags	@""
	.align	4
.nv.constant0._Z16Transpose_KernelIfEvPKT_PS0_ii:
	.zero		920


//--------------------- .nv.constant0._Z16Transpose_KernelI6__halfEvPKT_PS1_ii --------------------------
	.section	.nv.constant0._Z16Transpose_KernelI6__halfEvPKT_PS1_ii,"a",@progbits
	.sectionflags	@""
	.align	4
.nv.constant0._Z16Transpose_KernelI6__halfEvPKT_PS1_ii:
	.zero		920


//--------------------- SYMBOLS --------------------------

	.type		.nv.reservedSmem.offset0,@object
	.size		.nv.reservedSmem.offset0,0x4
	.type		.nv.reservedSmem.cap,@object
	.size		.nv.reservedSmem.cap,0x4
